	.target	sm_90a

	.elftype	@"ET_EXEC"


//--------------------- .note.nv.tkinfo           --------------------------
	.section	.note.nv.tkinfo,"",@"SHT_NOTE"
	.sectionflags	@"SHF_NOTE_NV_TKINFO"
	.tkinfo
        /*0018*/ 	.word	0x00000002
        /*0030*/ 	.string	""
        /*0030*/ 	.string	"ptxas"
        /*0030*/ 	.string	"Cuda compilation tools, release 13.0, V13.0.88"
        /*0030*/ 	.string	"Build cuda_13.0.r13.0/compiler.36424714_0"
        /*0030*/ 	.string	"-arch sm_90a -m 64 "



//--------------------- .note.nv.cuinfo           --------------------------
	.section	.note.nv.cuinfo,"",@"SHT_NOTE"
	.sectionflags	@"SHF_NOTE_NV_CUINFO"
        /*0018*/ 	.short	0x0002
        /*001a*/ 	.short	0x005a
        /*001c*/ 	.short	0x0082
	.zero		2


//--------------------- .nv.info                  --------------------------
	.section	.nv.info,"",@"SHT_CUDA_INFO"
	.align	4


	//----- nvinfo : EIATTR_REGCOUNT
	.align		4
        /*0000*/ 	.byte	0x04, 0x2f
        /*0002*/ 	.short	(.L_15 - .L_14)
	.align		4
.L_14:
        /*0004*/ 	.word	index@(_ZN7cutlass13device_kernelINS_4gemm6kernel13GemmUniversalIN4cute5tupleIJiiiiEEENS1_10collective13CollectiveMmaINS1_34MainloopSm90TmaGmmaWarpSpecializedILi9ENS5_IJNS4_1CILi1EEENSA_ILi2EEESB_EEENS1_32KernelTmaWarpSpecializedPingpongEEENS5_IJNSA_ILi64EEENSA_ILi128EEESG_EEENS_10bfloat16_tENS5_IJlSB_lEEESJ_SK_NS4_8TiledMMAINS4_8MMA_AtomIJNS4_4SM904GMMA28MMA_64x128x16_F32BF16BF16_SSILNSO_5MajorE0ELSQ_0ELNSO_7ScaleInE1ELSR_1EEEEEENS4_6LayoutINS5_IJSB_SB_SB_EEENS5_IJNSA_ILi0EEESW_SW_EEEEENS5_IJNS4_10UnderscoreESZ_SZ_EEEEENS4_23SM90_TMA_LOAD_MULTICASTENS4_14ComposedLayoutINS4_7SwizzleILi3ELi4ELi3EEENS4_18smem_ptr_flag_bitsILi16EEENSU_INS5_IJNSA_ILi8EEESG_EEENS5_IJSG_SB_EEEEEEEvNS4_8identityENS4_13SM90_TMA_LOADES1C_vS1D_EENS_8epilogue10collective6detail29Sm90TmaWarpSpecializedAdapterINS1H_15DefaultEpilogueISJ_SK_SK_NS1G_6thread17LinearCombinationISJ_Li1EffLNS1L_9ScaleType4KindE0ELNS_15FloatRoundStyleE2ESJ_EENS1_15EpilogueDefaultEEEEEvvEEEEvNT_6ParamsE)
        /*0008*/ 	.word	0x000000a8


	//----- nvinfo : EIATTR_FRAME_SIZE
	.align		4
.L_15:
        /*000c*/ 	.byte	0x04, 0x11
        /*000e*/ 	.short	(.L_17 - .L_16)
	.align		4
.L_16:
        /*0010*/ 	.word	index@(_ZN7cutlass13device_kernelINS_4gemm6kernel13GemmUniversalIN4cute5tupleIJiiiiEEENS1_10collective13CollectiveMmaINS1_34MainloopSm90TmaGmmaWarpSpecializedILi9ENS5_IJNS4_1CILi1EEENSA_ILi2EEESB_EEENS1_32KernelTmaWarpSpecializedPingpongEEENS5_IJNSA_ILi64EEENSA_ILi128EEESG_EEENS_10bfloat16_tENS5_IJlSB_lEEESJ_SK_NS4_8TiledMMAINS4_8MMA_AtomIJNS4_4SM904GMMA28MMA_64x128x16_F32BF16BF16_SSILNSO_5MajorE0ELSQ_0ELNSO_7ScaleInE1ELSR_1EEEEEENS4_6LayoutINS5_IJSB_SB_SB_EEENS5_IJNSA_ILi0EEESW_SW_EEEEENS5_IJNS4_10UnderscoreESZ_SZ_EEEEENS4_23SM90_TMA_LOAD_MULTICASTENS4_14ComposedLayoutINS4_7SwizzleILi3ELi4ELi3EEENS4_18smem_ptr_flag_bitsILi16EEENSU_INS5_IJNSA_ILi8EEESG_EEENS5_IJSG_SB_EEEEEEEvNS4_8identityENS4_13SM90_TMA_LOADES1C_vS1D_EENS_8epilogue10collective6detail29Sm90TmaWarpSpecializedAdapterINS1H_15DefaultEpilogueISJ_SK_SK_NS1G_6thread17LinearCombinationISJ_Li1EffLNS1L_9ScaleType4KindE0ELNS_15FloatRoundStyleE2ESJ_EENS1_15EpilogueDefaultEEEEEvvEEEEvNT_6ParamsE)
        /*0014*/ 	.word	0x00000008


	//----- nvinfo : EIATTR_MIN_STACK_SIZE
	.align		4
.L_17:
        /*0018*/ 	.byte	0x04, 0x12
        /*001a*/ 	.short	(.L_19 - .L_18)
	.align		4
.L_18:
        /*001c*/ 	.word	index@(_ZN7cutlass13device_kernelINS_4gemm6kernel13GemmUniversalIN4cute5tupleIJiiiiEEENS1_10collective13CollectiveMmaINS1_34MainloopSm90TmaGmmaWarpSpecializedILi9ENS5_IJNS4_1CILi1EEENSA_ILi2EEESB_EEENS1_32KernelTmaWarpSpecializedPingpongEEENS5_IJNSA_ILi64EEENSA_ILi128EEESG_EEENS_10bfloat16_tENS5_IJlSB_lEEESJ_SK_NS4_8TiledMMAINS4_8MMA_AtomIJNS4_4SM904GMMA28MMA_64x128x16_F32BF16BF16_SSILNSO_5MajorE0ELSQ_0ELNSO_7ScaleInE1ELSR_1EEEEEENS4_6LayoutINS5_IJSB_SB_SB_EEENS5_IJNSA_ILi0EEESW_SW_EEEEENS5_IJNS4_10UnderscoreESZ_SZ_EEEEENS4_23SM90_TMA_LOAD_MULTICASTENS4_14ComposedLayoutINS4_7SwizzleILi3ELi4ELi3EEENS4_18smem_ptr_flag_bitsILi16EEENSU_INS5_IJNSA_ILi8EEESG_EEENS5_IJSG_SB_EEEEEEEvNS4_8identityENS4_13SM90_TMA_LOADES1C_vS1D_EENS_8epilogue10collective6detail29Sm90TmaWarpSpecializedAdapterINS1H_15DefaultEpilogueISJ_SK_SK_NS1G_6thread17LinearCombinationISJ_Li1EffLNS1L_9ScaleType4KindE0ELNS_15FloatRoundStyleE2ESJ_EENS1_15EpilogueDefaultEEEEEvvEEEEvNT_6ParamsE)
        /*0020*/ 	.word	0x00000008
.L_19:


//--------------------- .nv.compat                --------------------------
	.section	.nv.compat,"",@"SHT_CUDA_COMPAT_INFO"
	.align	4
        /*0000*/ 	.byte	0x02, 0x09, 0x01, 0x00, 0x02, 0x02, 0x04, 0x00, 0x02, 0x05, 0x05, 0x00, 0x03, 0x07, 0x01, 0x01
        /*0010*/ 	.byte	0x02, 0x03, 0x01, 0x00, 0x02, 0x06, 0x01, 0x00, 0x04, 0x0b, 0x08, 0x00, 0x00, 0x00, 0x00, 0x00
        /*0020*/ 	.byte	0x00, 0x00, 0x00, 0x00


//--------------------- .nv.info._ZN7cutlass13device_kernelINS_4gemm6kernel13GemmUniversalIN4cute5tupleIJiiiiEEENS1_10collective13CollectiveMmaINS1_34MainloopSm90TmaGmmaWarpSpecializedILi9ENS5_IJNS4_1CILi1EEENSA_ILi2EEESB_EEENS1_32KernelTmaWarpSpecializedPingpongEEENS5_IJNSA_ILi64EEENSA_ILi128EEESG_EEENS_10bfloat16_tENS5_IJlSB_lEEESJ_SK_NS4_8TiledMMAINS4_8MMA_AtomIJNS4_4SM904GMMA28MMA_64x128x16_F32BF16BF16_SSILNSO_5MajorE0ELSQ_0ELNSO_7ScaleInE1ELSR_1EEEEEENS4_6LayoutINS5_IJSB_SB_SB_EEENS5_IJNSA_ILi0EEESW_SW_EEEEENS5_IJNS4_10UnderscoreESZ_SZ_EEEEENS4_23SM90_TMA_LOAD_MULTICASTENS4_14ComposedLayoutINS4_7SwizzleILi3ELi4ELi3EEENS4_18smem_ptr_flag_bitsILi16EEENSU_INS5_IJNSA_ILi8EEESG_EEENS5_IJSG_SB_EEEEEEEvNS4_8identityENS4_13SM90_TMA_LOADES1C_vS1D_EENS_8epilogue10collective6detail29Sm90TmaWarpSpecializedAdapterINS1H_15DefaultEpilogueISJ_SK_SK_NS1G_6thread17LinearCombinationISJ_Li1EffLNS1L_9ScaleType4KindE0ELNS_15FloatRoundStyleE2ESJ_EENS1_15EpilogueDefaultEEEEEvvEEEEvNT_6ParamsE --------------------------
	.section	.nv.info._ZN7cutlass13device_kernelINS_4gemm6kernel13GemmUniversalIN4cute5tupleIJiiiiEEENS1_10collective13CollectiveMmaINS1_34MainloopSm90TmaGmmaWarpSpecializedILi9ENS5_IJNS4_1CILi1EEENSA_ILi2EEESB_EEENS1_32KernelTmaWarpSpecializedPingpongEEENS5_IJNSA_ILi64EEENSA_ILi128EEESG_EEENS_10bfloat16_tENS5_IJlSB_lEEESJ_SK_NS4_8TiledMMAINS4_8MMA_AtomIJNS4_4SM904GMMA28MMA_64x128x16_F32BF16BF16_SSILNSO_5MajorE0ELSQ_0ELNSO_7ScaleInE1ELSR_1EEEEEENS4_6LayoutINS5_IJSB_SB_SB_EEENS5_IJNSA_ILi0EEESW_SW_EEEEENS5_IJNS4_10UnderscoreESZ_SZ_EEEEENS4_23SM90_TMA_LOAD_MULTICASTENS4_14ComposedLayoutINS4_7SwizzleILi3ELi4ELi3EEENS4_18smem_ptr_flag_bitsILi16EEENSU_INS5_IJNSA_ILi8EEESG_EEENS5_IJSG_SB_EEEEEEEvNS4_8identityENS4_13SM90_TMA_LOADES1C_vS1D_EENS_8epilogue10collective6detail29Sm90TmaWarpSpecializedAdapterINS1H_15DefaultEpilogueISJ_SK_SK_NS1G_6thread17LinearCombinationISJ_Li1EffLNS1L_9ScaleType4KindE0ELNS_15FloatRoundStyleE2ESJ_EENS1_15EpilogueDefaultEEEEEvvEEEEvNT_6ParamsE,"",@"SHT_CUDA_INFO"
	.sectionflags	@""
	.align	4


	//----- nvinfo : EIATTR_CUDA_API_VERSION
	.align		4
        /*0000*/ 	.byte	0x04, 0x37
        /*0002*/ 	.short	(.L_21 - .L_20)
.L_20:
        /*0004*/ 	.word	0x00000082


	//----- nvinfo : EIATTR_KPARAM_INFO
	.align		4
.L_21:
        /*0008*/ 	.byte	0x04, 0x17
        /*000a*/ 	.short	(.L_23 - .L_22)
.L_22:
        /*000c*/ 	.word	0x00000000
        /*0010*/ 	.short	0x0000
        /*0012*/ 	.short	0x0070
        /*0014*/ 	.byte	0x00, 0xf0, 0x01, 0x10


	//----- nvinfo : EIATTR_SPARSE_MMA_MASK
	.align		4
.L_23:
        /*0018*/ 	.byte	0x03, 0x50
        /*001a*/ 	.short	0x0000


	//----- nvinfo : EIATTR_MAXREG_COUNT
	.align		4
        /*001c*/ 	.byte	0x03, 0x1b
        /*001e*/ 	.short	0x00a8


	//----- nvinfo : EIATTR_NUM_BARRIERS
	.align		4
        /*0020*/ 	.byte	0x02, 0x4c
        /*0022*/ 	.byte	0x01
	.zero		1


	//----- nvinfo : EIATTR_EXTERNS
	.align		4
        /*0024*/ 	.byte	0x04, 0x0f
        /*0026*/ 	.short	(.L_25 - .L_24)


	//   ....[0]....
	.align		4
.L_24:
        /*0028*/ 	.word	index@(__assertfail)


	//----- nvinfo : EIATTR_ANNOTATIONS
	.align		4
.L_25:
        /*002c*/ 	.byte	0x04, 0x55
        /*002e*/ 	.short	(.L_27 - .L_26)


	//   ....[0]....
.L_26:
        /*0030*/ 	.word	0x00000001
        /*0034*/ 	.byte	0x10, 0x0e, 0x00, 0x00, 0x01, 0x00, 0x00, 0x00, 0xc0, 0x14, 0x00, 0x00, 0x01, 0x00, 0x00, 0x00
        /*0044*/ 	.byte	0xc0, 0x63, 0x00, 0x00, 0x01, 0x00, 0x00, 0x00, 0xf0, 0x6f, 0x00, 0x00


	//----- nvinfo : EIATTR_MERCURY_ISA_VERSION
	.align		4
.L_27:
        /*0050*/ 	.byte	0x03, 0x5f
        /*0052*/ 	.short	0x0101


	//----- nvinfo : EIATTR_INT_WARP_WIDE_INSTR_OFFSETS
	.align		4
        /*0054*/ 	.byte	0x04, 0x31
        /*0056*/ 	.short	(.L_29 - .L_28)


	//   ....[0]....
.L_28:
        /*0058*/ 	.word	0x000005d0


	//   ....[1]....
        /*005c*/ 	.word	0x00000610


	//   ....[2]....
        /*0060*/ 	.word	0x00000740


	//   ....[3]....
        /*0064*/ 	.word	0x00000750


	//   ....[4]....
        /*0068*/ 	.word	0x00000760


	//   ....[5]....
        /*006c*/ 	.word	0x00000770


	//   ....[6]....
        /*0070*/ 	.word	0x00000830


	//   ....[7]....
        /*0074*/ 	.word	0x00000870


	//   ....[8]....
        /*0078*/ 	.word	0x00002180


	//----- nvinfo : EIATTR_COOP_GROUP_MASK_REGIDS
	.align		4
.L_29:
        /*007c*/ 	.byte	0x04, 0x29
        /*007e*/ 	.short	(.L_31 - .L_30)


	//   ....[0]....
.L_30:
        /*0080*/ 	.word	0xffffffff


	//   ....[1]....
        /*0084*/ 	.word	0xffffffff


	//   ....[2]....
        /*0088*/ 	.word	0xffffffff


	//   ....[3]....
        /*008c*/ 	.word	0xffffffff


	//   ....[4]....
        /*0090*/ 	.word	0xffffffff


	//   ....[5]....
        /*0094*/ 	.word	0xffffffff


	//   ....[6]....
        /*0098*/ 	.word	0xffffffff


	//----- nvinfo : EIATTR_COOP_GROUP_INSTR_OFFSETS
	.align		4
.L_31:
        /*009c*/ 	.byte	0x04, 0x28
        /*009e*/ 	.short	(.L_33 - .L_32)


	//   ....[0]....
.L_32:
        /*00a0*/ 	.word	0x00000070


	//   ....[1]....
        /*00a4*/ 	.word	0x00000080


	//   ....[2]....
        /*00a8*/ 	.word	0x00000140


	//   ....[3]....
        /*00ac*/ 	.word	0x000003b0


	//   ....[4]....
        /*00b0*/ 	.word	0x000003f0


	//   ....[5]....
        /*00b4*/ 	.word	0x00000480


	//   ....[6]....
        /*00b8*/ 	.word	0x000009c0


	//----- nvinfo : EIATTR_REG_RECONFIG
	.align		4
.L_33:
        /*00bc*/ 	.byte	0x01, 0x54
	.zero		2


	//----- nvinfo : EIATTR_SYSCALL_OFFSETS
	.align		4
        /*00c0*/ 	.byte	0x04, 0x46
        /*00c2*/ 	.short	(.L_35 - .L_34)


	//   ....[0]....
.L_34:
        /*00c4*/ 	.word	0x00001930


	//----- nvinfo : EIATTR_MBARRIER_INSTR_OFFSETS
	.align		4
.L_35:
        /*00c8*/ 	.byte	0x04, 0x39
        /*00ca*/ 	.short	(.L_37 - .L_36)


	//   ....[0]....
.L_36:
        /*00cc*/ 	.word	0x00000270
        /*00d0*/ 	.word	0x000000ff
        /*00d4*/ 	.word	0x00000000
        /*00d8*/ 	.short	0x0100
        /*00da*/ 	.byte	0x08
	.zero		1


	//   ....[1]....
        /*00dc*/ 	.word	0x00000280
        /*00e0*/ 	.word	0x000000ff
        /*00e4*/ 	.word	0x00000048
        /*00e8*/ 	.short	0x0100
        /*00ea*/ 	.byte	0x08
	.zero		1


	//   ....[2]....
        /*00ec*/ 	.word	0x00000290
        /*00f0*/ 	.word	0x000000ff
        /*00f4*/ 	.word	0x00000008
        /*00f8*/ 	.short	0x0100
        /*00fa*/ 	.byte	0x08
	.zero		1


	//   ....[3]....
        /*00fc*/ 	.word	0x000002a0
        /*0100*/ 	.word	0x000000ff
        /*0104*/ 	.word	0x00000050
        /*0108*/ 	.short	0x0100
        /*010a*/ 	.byte	0x08
	.zero		1


	//   ....[4]....
        /*010c*/ 	.word	0x000002b0
        /*0110*/ 	.word	0x000000ff
        /*0114*/ 	.word	0x00000010
        /*0118*/ 	.short	0x0100
        /*011a*/ 	.byte	0x08
	.zero		1


	//   ....[5]....
        /*011c*/ 	.word	0x000002c0
        /*0120*/ 	.word	0x000000ff
        /*0124*/ 	.word	0x00000058
        /*0128*/ 	.short	0x0100
        /*012a*/ 	.byte	0x08
	.zero		1


	//   ....[6]....
        /*012c*/ 	.word	0x000002d0
        /*0130*/ 	.word	0x000000ff
        /*0134*/ 	.word	0x00000018
        /*0138*/ 	.short	0x0100
        /*013a*/ 	.byte	0x08
	.zero		1


	//   ....[7]....
        /*013c*/ 	.word	0x000002e0
        /*0140*/ 	.word	0x000000ff
        /*0144*/ 	.word	0x00000060
        /*0148*/ 	.short	0x0100
        /*014a*/ 	.byte	0x08
	.zero		1


	//   ....[8]....
        /*014c*/ 	.word	0x000002f0
        /*0150*/ 	.word	0x000000ff
        /*0154*/ 	.word	0x00000020
        /*0158*/ 	.short	0x0100
        /*015a*/ 	.byte	0x08
	.zero		1


	//   ....[9]....
        /*015c*/ 	.word	0x00000300
        /*0160*/ 	.word	0x000000ff
        /*0164*/ 	.word	0x00000068
        /*0168*/ 	.short	0x0100
        /*016a*/ 	.byte	0x08
	.zero		1


	//   ....[10]....
        /*016c*/ 	.word	0x00000310
        /*0170*/ 	.word	0x000000ff
        /*0174*/ 	.word	0x00000028
        /*0178*/ 	.short	0x0100
        /*017a*/ 	.byte	0x08
	.zero		1


	//   ....[11]....
        /*017c*/ 	.word	0x00000320
        /*0180*/ 	.word	0x000000ff
        /*0184*/ 	.word	0x00000070
        /*0188*/ 	.short	0x0100
        /*018a*/ 	.byte	0x08
	.zero		1


	//   ....[12]....
        /*018c*/ 	.word	0x00000330
        /*0190*/ 	.word	0x000000ff
        /*0194*/ 	.word	0x00000030
        /*0198*/ 	.short	0x0100
        /*019a*/ 	.byte	0x08
	.zero		1


	//   ....[13]....
        /*019c*/ 	.word	0x00000340
        /*01a0*/ 	.word	0x000000ff
        /*01a4*/ 	.word	0x00000078
        /*01a8*/ 	.short	0x0100
        /*01aa*/ 	.byte	0x08
	.zero		1


	//   ....[14]....
        /*01ac*/ 	.word	0x00000350
        /*01b0*/ 	.word	0x000000ff
        /*01b4*/ 	.word	0x00000038
        /*01b8*/ 	.short	0x0100
        /*01ba*/ 	.byte	0x08
	.zero		1


	//   ....[15]....
        /*01bc*/ 	.word	0x00000360
        /*01c0*/ 	.word	0x000000ff
        /*01c4*/ 	.word	0x00000080
        /*01c8*/ 	.short	0x0100
        /*01ca*/ 	.byte	0x08
	.zero		1


	//   ....[16]....
        /*01cc*/ 	.word	0x00000370
        /*01d0*/ 	.word	0x000000ff
        /*01d4*/ 	.word	0x00000040
        /*01d8*/ 	.short	0x0100
        /*01da*/ 	.byte	0x08
	.zero		1


	//   ....[17]....
        /*01dc*/ 	.word	0x00000380
        /*01e0*/ 	.word	0x000000ff
        /*01e4*/ 	.word	0x00000088
        /*01e8*/ 	.short	0x0100
        /*01ea*/ 	.byte	0x08
	.zero		1


	//   ....[18]....
        /*01ec*/ 	.word	0x000008a0
        /*01f0*/ 	.word	0x000000ff
        /*01f4*/ 	.word	0x000000c0
        /*01f8*/ 	.short	0x0100
        /*01fa*/ 	.byte	0x08
	.zero		1


	//   ....[19]....
        /*01fc*/ 	.word	0x00000920
        /*0200*/ 	.word	0x000000ff
        /*0204*/ 	.word	0x000000c8
        /*0208*/ 	.short	0x0100
        /*020a*/ 	.byte	0x08
	.zero		1


	//   ....[20]....
        /*020c*/ 	.word	0x00000940
        /*0210*/ 	.word	0x000000ff
        /*0214*/ 	.word	0x000000a0
        /*0218*/ 	.short	0x0100
        /*021a*/ 	.byte	0x09
	.zero		1


	//   ....[21]....
        /*021c*/ 	.word	0x00000950
        /*0220*/ 	.word	0x000000ff
        /*0224*/ 	.word	0x000000a8
        /*0228*/ 	.short	0x0100
        /*022a*/ 	.byte	0x09
	.zero		1


	//   ....[22]....
        /*022c*/ 	.word	0x00000960
        /*0230*/ 	.word	0x000000ff
        /*0234*/ 	.word	0x000000b0
        /*0238*/ 	.short	0x0100
        /*023a*/ 	.byte	0x09
	.zero		1


	//   ....[23]....
        /*023c*/ 	.word	0x00000970
        /*0240*/ 	.word	0x000000ff
        /*0244*/ 	.word	0x000000b8
        /*0248*/ 	.short	0x0100
        /*024a*/ 	.byte	0x09
	.zero		1


	//   ....[24]....
        /*024c*/ 	.word	0x000017f0
        /*0250*/ 	.word	0x000000ff
        /*0254*/ 	.word	0xfffffff8
        /*0258*/ 	.short	0x010a
        /*025a*/ 	.byte	0x2b
	.zero		1


	//   ....[25]....
        /*025c*/ 	.word	0x000019b0
        /*0260*/ 	.word	0x00000003
        /*0264*/ 	.word	0x00000000
        /*0268*/ 	.short	0x010a
        /*026a*/ 	.byte	0x3f
	.zero		1


	//   ....[26]....
        /*026c*/ 	.word	0x00001a10
        /*0270*/ 	.word	0x00000003
        /*0274*/ 	.word	0x00000000
        /*0278*/ 	.short	0x010a
        /*027a*/ 	.byte	0x3f
	.zero		1


	//   ....[27]....
        /*027c*/ 	.word	0x00001d70
        /*0280*/ 	.word	0x000000ff
        /*0284*/ 	.word	0x00000000
        /*0288*/ 	.short	0x010a
        /*028a*/ 	.byte	0x04
	.zero		1


	//   ....[28]....
        /*028c*/ 	.word	0x00001db0
        /*0290*/ 	.word	0x000000ff
        /*0294*/ 	.word	0x00000000
        /*0298*/ 	.short	0x010a
        /*029a*/ 	.byte	0x04
	.zero		1


	//   ....[29]....
        /*029c*/ 	.word	0x00002010
        /*02a0*/ 	.word	0x00000005
        /*02a4*/ 	.word	0x00000000
        /*02a8*/ 	.short	0x0101
        /*02aa*/ 	.byte	0x3f
	.zero		1


	//   ....[30]....
        /*02ac*/ 	.word	0x00002120
        /*02b0*/ 	.word	0x00000003
        /*02b4*/ 	.word	0x00000000
        /*02b8*/ 	.short	0x0101
        /*02ba*/ 	.byte	0x2e
	.zero		1


	//   ....[31]....
        /*02bc*/ 	.word	0x00002220
        /*02c0*/ 	.word	0x00000003
        /*02c4*/ 	.word	0x00000000
        /*02c8*/ 	.short	0x0101
        /*02ca*/ 	.byte	0x3f
	.zero		1


	//   ....[32]....
        /*02cc*/ 	.word	0x000022a0
        /*02d0*/ 	.word	0x000000ff
        /*02d4*/ 	.word	0x00000008
        /*02d8*/ 	.short	0x010a
        /*02da*/ 	.byte	0x2b
	.zero		1


	//   ....[33]....
        /*02dc*/ 	.word	0x00006400
        /*02e0*/ 	.word	0x00000000
        /*02e4*/ 	.word	0x00000000
        /*02e8*/ 	.short	0x0101
        /*02ea*/ 	.byte	0x2e
	.zero		1


	//   ....[34]....
        /*02ec*/ 	.word	0x00006d30
        /*02f0*/ 	.word	0x0000000e
        /*02f4*/ 	.word	0x00000048
        /*02f8*/ 	.short	0x010a
        /*02fa*/ 	.byte	0x3f
	.zero		1


	//   ....[35]....
        /*02fc*/ 	.word	0x00007120
        /*0300*/ 	.word	0x00000006
        /*0304*/ 	.word	0x000000c8
        /*0308*/ 	.short	0x0101
        /*030a*/ 	.byte	0x3f
	.zero		1


	//   ....[36]....
        /*030c*/ 	.word	0x00007840
        /*0310*/ 	.word	0x00000007
        /*0314*/ 	.word	0x00000000
        /*0318*/ 	.short	0x010a
        /*031a*/ 	.byte	0x3f
	.zero		1


	//   ....[37]....
        /*031c*/ 	.word	0x000078c0
        /*0320*/ 	.word	0x00000006
        /*0324*/ 	.word	0x00000000
        /*0328*/ 	.short	0x010a
        /*032a*/ 	.byte	0x3f
	.zero		1


	//   ....[38]....
        /*032c*/ 	.word	0x00007950
        /*0330*/ 	.word	0x00000007
        /*0334*/ 	.word	0x00000000
        /*0338*/ 	.short	0x010a
        /*033a*/ 	.byte	0x3f
	.zero		1


	//   ....[39]....
        /*033c*/ 	.word	0x000079e0
        /*0340*/ 	.word	0x00000006
        /*0344*/ 	.word	0x00000000
        /*0348*/ 	.short	0x010a
        /*034a*/ 	.byte	0x3f
	.zero		1


	//   ....[40]....
        /*034c*/ 	.word	0x00007a70
        /*0350*/ 	.word	0x00000007
        /*0354*/ 	.word	0x00000000
        /*0358*/ 	.short	0x010a
        /*035a*/ 	.byte	0x3f
	.zero		1


	//   ....[41]....
        /*035c*/ 	.word	0x00007b00
        /*0360*/ 	.word	0x00000006
        /*0364*/ 	.word	0x00000000
        /*0368*/ 	.short	0x010a
        /*036a*/ 	.byte	0x3f
	.zero		1


	//   ....[42]....
        /*036c*/ 	.word	0x00007b90
        /*0370*/ 	.word	0x00000007
        /*0374*/ 	.word	0x00000000
        /*0378*/ 	.short	0x010a
        /*037a*/ 	.byte	0x3f
	.zero		1


	//   ....[43]....
        /*037c*/ 	.word	0x00007c20
        /*0380*/ 	.word	0x00000006
        /*0384*/ 	.word	0x00000000
        /*0388*/ 	.short	0x010a
        /*038a*/ 	.byte	0x3f
	.zero		1


	//   ....[44]....
        /*038c*/ 	.word	0x00007cb0
        /*0390*/ 	.word	0x00000005
        /*0394*/ 	.word	0x00000000
        /*0398*/ 	.short	0x010a
        /*039a*/ 	.byte	0x3f
	.zero		1


	//   ....[45]....
        /*039c*/ 	.word	0x00007d20
        /*03a0*/ 	.word	0x00000003
        /*03a4*/ 	.word	0xfffffff8
        /*03a8*/ 	.short	0x010a
        /*03aa*/ 	.byte	0x3f
	.zero		1


	//   ....[46]....
        /*03ac*/ 	.word	0x00007d70
        /*03b0*/ 	.word	0x00000003
        /*03b4*/ 	.word	0x00000000
        /*03b8*/ 	.short	0x010a
        /*03ba*/ 	.byte	0x3f
	.zero		1


	//   ....[47]....
        /*03bc*/ 	.word	0x00007dd0
        /*03c0*/ 	.word	0x00000005
        /*03c4*/ 	.word	0x00000000
        /*03c8*/ 	.short	0x010a
        /*03ca*/ 	.byte	0x3f
	.zero		1


	//   ....[48]....
        /*03cc*/ 	.word	0x00007e30
        /*03d0*/ 	.word	0x00000003
        /*03d4*/ 	.word	0x00000008
        /*03d8*/ 	.short	0x010a
        /*03da*/ 	.byte	0x3f
	.zero		1


	//   ....[49]....
        /*03dc*/ 	.word	0x00007f00
        /*03e0*/ 	.word	0x0000000e
        /*03e4*/ 	.word	0x00000048
        /*03e8*/ 	.short	0x010a
        /*03ea*/ 	.byte	0x3f
	.zero		1


	//   ....[50]....
        /*03ec*/ 	.word	0x00007fd0
        /*03f0*/ 	.word	0x00000007
        /*03f4*/ 	.word	0x00000000
        /*03f8*/ 	.short	0x010a
        /*03fa*/ 	.byte	0x3f
	.zero		1


	//   ....[51]....
        /*03fc*/ 	.word	0x00008020
        /*0400*/ 	.word	0x00000006
        /*0404*/ 	.word	0x00000000
        /*0408*/ 	.short	0x010a
        /*040a*/ 	.byte	0x3f
	.zero		1


	//   ....[52]....
        /*040c*/ 	.word	0x00008070
        /*0410*/ 	.word	0x00000007
        /*0414*/ 	.word	0x00000000
        /*0418*/ 	.short	0x010a
        /*041a*/ 	.byte	0x3f
	.zero		1


	//   ....[53]....
        /*041c*/ 	.word	0x000080c0
        /*0420*/ 	.word	0x00000006
        /*0424*/ 	.word	0x00000000
        /*0428*/ 	.short	0x010a
        /*042a*/ 	.byte	0x3f
	.zero		1


	//   ....[54]....
        /*042c*/ 	.word	0x00008110
        /*0430*/ 	.word	0x00000007
        /*0434*/ 	.word	0x00000000
        /*0438*/ 	.short	0x010a
        /*043a*/ 	.byte	0x3f
	.zero		1


	//   ....[55]....
        /*043c*/ 	.word	0x00008160
        /*0440*/ 	.word	0x00000006
        /*0444*/ 	.word	0x00000000
        /*0448*/ 	.short	0x010a
        /*044a*/ 	.byte	0x3f
	.zero		1


	//   ....[56]....
        /*044c*/ 	.word	0x000081b0
        /*0450*/ 	.word	0x00000007
        /*0454*/ 	.word	0x00000000
        /*0458*/ 	.short	0x010a
        /*045a*/ 	.byte	0x3f
	.zero		1


	//   ....[57]....
        /*045c*/ 	.word	0x00008200
        /*0460*/ 	.word	0x00000006
        /*0464*/ 	.word	0x00000000
        /*0468*/ 	.short	0x010a
        /*046a*/ 	.byte	0x3f
	.zero		1


	//----- nvinfo : EIATTR_NUM_MBARRIERS
	.align		4
.L_37:
        /*046c*/ 	.byte	0x03, 0x38
        /*046e*/ 	.short	0x0018


	//----- nvinfo : EIATTR_EXIT_INSTR_OFFSETS
	.align		4
        /*0470*/ 	.byte	0x04, 0x1c
        /*0472*/ 	.short	(.L_39 - .L_38)


	//   ....[0]....
.L_38:
        /*0474*/ 	.word	0x00001450


	//   ....[1]....
        /*0478*/ 	.word	0x000014b0


	//   ....[2]....
        /*047c*/ 	.word	0x00006a20


	//   ....[3]....
        /*0480*/ 	.word	0x00006a50


	//   ....[4]....
        /*0484*/ 	.word	0x00007d00


	//----- nvinfo : EIATTR_MAX_THREADS
	.align		4
.L_39:
        /*0488*/ 	.byte	0x04, 0x05
        /*048a*/ 	.short	(.L_41 - .L_40)
.L_40:
        /*048c*/ 	.word	0x00000180
        /*0490*/ 	.word	0x00000001
        /*0494*/ 	.word	0x00000001


	//----- nvinfo : EIATTR_CRS_STACK_SIZE
	.align		4
.L_41:
        /*0498*/ 	.byte	0x04, 0x1e
        /*049a*/ 	.short	(.L_43 - .L_42)
.L_42:
        /*049c*/ 	.word	0x00000000


	//----- nvinfo : EIATTR_CBANK_PARAM_SIZE
	.align		4
.L_43:
        /*04a0*/ 	.byte	0x03, 0x19
        /*04a2*/ 	.short	0x0470


	//----- nvinfo : EIATTR_PARAM_CBANK
	.align		4
        /*04a4*/ 	.byte	0x04, 0x0a
        /*04a6*/ 	.short	(.L_45 - .L_44)
	.align		4
.L_44:
        /*04a8*/ 	.word	index@(.nv.constant0._ZN7cutlass13device_kernelINS_4gemm6kernel13GemmUniversalIN4cute5tupleIJiiiiEEENS1_10collective13CollectiveMmaINS1_34MainloopSm90TmaGmmaWarpSpecializedILi9ENS5_IJNS4_1CILi1EEENSA_ILi2EEESB_EEENS1_32KernelTmaWarpSpecializedPingpongEEENS5_IJNSA_ILi64EEENSA_ILi128EEESG_EEENS_10bfloat16_tENS5_IJlSB_lEEESJ_SK_NS4_8TiledMMAINS4_8MMA_AtomIJNS4_4SM904GMMA28MMA_64x128x16_F32BF16BF16_SSILNSO_5MajorE0ELSQ_0ELNSO_7ScaleInE1ELSR_1EEEEEENS4_6LayoutINS5_IJSB_SB_SB_EEENS5_IJNSA_ILi0EEESW_SW_EEEEENS5_IJNS4_10UnderscoreESZ_SZ_EEEEENS4_23SM90_TMA_LOAD_MULTICASTENS4_14ComposedLayoutINS4_7SwizzleILi3ELi4ELi3EEENS4_18smem_ptr_flag_bitsILi16EEENSU_INS5_IJNSA_ILi8EEESG_EEENS5_IJSG_SB_EEEEEEEvNS4_8identityENS4_13SM90_TMA_LOADES1C_vS1D_EENS_8epilogue10collective6detail29Sm90TmaWarpSpecializedAdapterINS1H_15DefaultEpilogueISJ_SK_SK_NS1G_6thread17LinearCombinationISJ_Li1EffLNS1L_9ScaleType4KindE0ELNS_15FloatRoundStyleE2ESJ_EENS1_15EpilogueDefaultEEEEEvvEEEEvNT_6ParamsE)
        /*04ac*/ 	.short	0x0210
        /*04ae*/ 	.short	0x0470


	//----- nvinfo : EIATTR_SW_WAR
	.align		4
.L_45:
        /*04b0*/ 	.byte	0x04, 0x36
        /*04b2*/ 	.short	(.L_47 - .L_46)
.L_46:
        /*04b4*/ 	.word	0x00000008
.L_47:


//--------------------- .nv.callgraph             --------------------------
	.section	.nv.callgraph,"",@"SHT_CUDA_CALLGRAPH"
	.align	4
	.sectionentsize	8
	.align		4
        /*0000*/ 	.word	0x00000000
	.align		4
        /*0004*/ 	.word	0xffffffff
	.align		4
        /*0008*/ 	.word	index@(_ZN7cutlass13device_kernelINS_4gemm6kernel13GemmUniversalIN4cute5tupleIJiiiiEEENS1_10collective13CollectiveMmaINS1_34MainloopSm90TmaGmmaWarpSpecializedILi9ENS5_IJNS4_1CILi1EEENSA_ILi2EEESB_EEENS1_32KernelTmaWarpSpecializedPingpongEEENS5_IJNSA_ILi64EEENSA_ILi128EEESG_EEENS_10bfloat16_tENS5_IJlSB_lEEESJ_SK_NS4_8TiledMMAINS4_8MMA_AtomIJNS4_4SM904GMMA28MMA_64x128x16_F32BF16BF16_SSILNSO_5MajorE0ELSQ_0ELNSO_7ScaleInE1ELSR_1EEEEEENS4_6LayoutINS5_IJSB_SB_SB_EEENS5_IJNSA_ILi0EEESW_SW_EEEEENS5_IJNS4_10UnderscoreESZ_SZ_EEEEENS4_23SM90_TMA_LOAD_MULTICASTENS4_14ComposedLayoutINS4_7SwizzleILi3ELi4ELi3EEENS4_18smem_ptr_flag_bitsILi16EEENSU_INS5_IJNSA_ILi8EEESG_EEENS5_IJSG_SB_EEEEEEEvNS4_8identityENS4_13SM90_TMA_LOADES1C_vS1D_EENS_8epilogue10collective6detail29Sm90TmaWarpSpecializedAdapterINS1H_15DefaultEpilogueISJ_SK_SK_NS1G_6thread17LinearCombinationISJ_Li1EffLNS1L_9ScaleType4KindE0ELNS_15FloatRoundStyleE2ESJ_EENS1_15EpilogueDefaultEEEEEvvEEEEvNT_6ParamsE)
	.align		4
        /*000c*/ 	.word	index@(__assertfail)
	.align		4
        /*0010*/ 	.word	0x00000000
	.align		4
        /*0014*/ 	.word	0xfffffffe
	.align		4
        /*0018*/ 	.word	0x00000000
	.align		4
        /*001c*/ 	.word	0xfffffffd
	.align		4
        /*0020*/ 	.word	0x00000000
	.align		4
        /*0024*/ 	.word	0xfffffffc


//--------------------- .nv.constant4             --------------------------
	.section	.nv.constant4,"a",@progbits
	.align	8
	.align		8
.nv.constant4:
        /*0000*/ 	.dword	__assertfail
	.align		8
        /*0008*/ 	.dword	__unnamed_1
	.align		8
        /*0010*/ 	.dword	_ZN40_INTERNAL_4275a977_4_k_cu_d14bec53_212014cuda3std3__45__cpo5beginE
	.align		8
        /*0018*/ 	.dword	_ZN40_INTERNAL_4275a977_4_k_cu_d14bec53_212014cuda3std3__45__cpo3endE
	.align		8
        /*0020*/ 	.dword	_ZN40_INTERNAL_4275a977_4_k_cu_d14bec53_212014cuda3std3__45__cpo6cbeginE
	.align		8
        /*0028*/ 	.dword	_ZN40_INTERNAL_4275a977_4_k_cu_d14bec53_212014cuda3std3__45__cpo4cendE
	.align		8
        /*0030*/ 	.dword	_ZN40_INTERNAL_4275a977_4_k_cu_d14bec53_212014cuda3std3__442_GLOBAL__N__4275a977_4_k_cu_d14bec53_212016ignoreE
	.align		8
        /*0038*/ 	.dword	_ZN40_INTERNAL_4275a977_4_k_cu_d14bec53_212014cuda3std3__419piecewise_constructE
	.align		8
        /*0040*/ 	.dword	_ZN40_INTERNAL_4275a977_4_k_cu_d14bec53_212014cuda3std3__48in_placeE
	.align		8
        /*0048*/ 	.dword	_ZN40_INTERNAL_4275a977_4_k_cu_d14bec53_212014cuda3std6ranges3__45__cpo4swapE
	.align		8
        /*0050*/ 	.dword	_ZN40_INTERNAL_4275a977_4_k_cu_d14bec53_212014cuda3std6ranges3__45__cpo9iter_moveE
	.align		8
        /*0058*/ 	.dword	_ZN40_INTERNAL_4275a977_4_k_cu_d14bec53_212014cute7productE
	.align		8
        /*0060*/ 	.dword	_ZN40_INTERNAL_4275a977_4_k_cu_d14bec53_212014cute1_E
	.align		8
        /*0068*/ 	.dword	$str$22
	.align		8
        /*0070*/ 	.dword	$str$23


//--------------------- .text._ZN7cutlass13device_kernelINS_4gemm6kernel13GemmUniversalIN4cute5tupleIJiiiiEEENS1_10collective13CollectiveMmaINS1_34MainloopSm90TmaGmmaWarpSpecializedILi9ENS5_IJNS4_1CILi1EEENSA_ILi2EEESB_EEENS1_32KernelTmaWarpSpecializedPingpongEEENS5_IJNSA_ILi64EEENSA_ILi128EEESG_EEENS_10bfloat16_tENS5_IJlSB_lEEESJ_SK_NS4_8TiledMMAINS4_8MMA_AtomIJNS4_4SM904GMMA28MMA_64x128x16_F32BF16BF16_SSILNSO_5MajorE0ELSQ_0ELNSO_7ScaleInE1ELSR_1EEEEEENS4_6LayoutINS5_IJSB_SB_SB_EEENS5_IJNSA_ILi0EEESW_SW_EEEEENS5_IJNS4_10UnderscoreESZ_SZ_EEEEENS4_23SM90_TMA_LOAD_MULTICASTENS4_14ComposedLayoutINS4_7SwizzleILi3ELi4ELi3EEENS4_18smem_ptr_flag_bitsILi16EEENSU_INS5_IJNSA_ILi8EEESG_EEENS5_IJSG_SB_EEEEEEEvNS4_8identityENS4_13SM90_TMA_LOADES1C_vS1D_EENS_8epilogue10collective6detail29Sm90TmaWarpSpecializedAdapterINS1H_15DefaultEpilogueISJ_SK_SK_NS1G_6thread17LinearCombinationISJ_Li1EffLNS1L_9ScaleType4KindE0ELNS_15FloatRoundStyleE2ESJ_EENS1_15EpilogueDefaultEEEEEvvEEEEvNT_6ParamsE --------------------------
	.section	.text._ZN7cutlass13device_kernelINS_4gemm6kernel13GemmUniversalIN4cute5tupleIJiiiiEEENS1_10collective13CollectiveMmaINS1_34MainloopSm90TmaGmmaWarpSpecializedILi9ENS5_IJNS4_1CILi1EEENSA_ILi2EEESB_EEENS1_32KernelTmaWarpSpecializedPingpongEEENS5_IJNSA_ILi64EEENSA_ILi128EEESG_EEENS_10bfloat16_tENS5_IJlSB_lEEESJ_SK_NS4_8TiledMMAINS4_8MMA_AtomIJNS4_4SM904GMMA28MMA_64x128x16_F32BF16BF16_SSILNSO_5MajorE0ELSQ_0ELNSO_7ScaleInE1ELSR_1EEEEEENS4_6LayoutINS5_IJSB_SB_SB_EEENS5_IJNSA_ILi0EEESW_SW_EEEEENS5_IJNS4_10UnderscoreESZ_SZ_EEEEENS4_23SM90_TMA_LOAD_MULTICASTENS4_14ComposedLayoutINS4_7SwizzleILi3ELi4ELi3EEENS4_18smem_ptr_flag_bitsILi16EEENSU_INS5_IJNSA_ILi8EEESG_EEENS5_IJSG_SB_EEEEEEEvNS4_8identityENS4_13SM90_TMA_LOADES1C_vS1D_EENS_8epilogue10collective6detail29Sm90TmaWarpSpecializedAdapterINS1H_15DefaultEpilogueISJ_SK_SK_NS1G_6thread17LinearCombinationISJ_Li1EffLNS1L_9ScaleType4KindE0ELNS_15FloatRoundStyleE2ESJ_EENS1_15EpilogueDefaultEEEEEvvEEEEvNT_6ParamsE,"ax",@progbits
	.align	128
.text._ZN7cutlass13device_kernelINS_4gemm6kernel13GemmUniversalIN4cute5tupleIJiiiiEEENS1_10collective13CollectiveMmaINS1_34MainloopSm90TmaGmmaWarpSpecializedILi9ENS5_IJNS4_1CILi1EEENSA_ILi2EEESB_EEENS1_32KernelTmaWarpSpecializedPingpongEEENS5_IJNSA_ILi64EEENSA_ILi128EEESG_EEENS_10bfloat16_tENS5_IJlSB_lEEESJ_SK_NS4_8TiledMMAINS4_8MMA_AtomIJNS4_4SM904GMMA28MMA_64x128x16_F32BF16BF16_SSILNSO_5MajorE0ELSQ_0ELNSO_7ScaleInE1ELSR_1EEEEEENS4_6LayoutINS5_IJSB_SB_SB_EEENS5_IJNSA_ILi0EEESW_SW_EEEEENS5_IJNS4_10UnderscoreESZ_SZ_EEEEENS4_23SM90_TMA_LOAD_MULTICASTENS4_14ComposedLayoutINS4_7SwizzleILi3ELi4ELi3EEENS4_18smem_ptr_flag_bitsILi16EEENSU_INS5_IJNSA_ILi8EEESG_EEENS5_IJSG_SB_EEEEEEEvNS4_8identityENS4_13SM90_TMA_LOADES1C_vS1D_EENS_8epilogue10collective6detail29Sm90TmaWarpSpecializedAdapterINS1H_15DefaultEpilogueISJ_SK_SK_NS1G_6thread17LinearCombinationISJ_Li1EffLNS1L_9ScaleType4KindE0ELNS_15FloatRoundStyleE2ESJ_EENS1_15EpilogueDefaultEEEEEvvEEEEvNT_6ParamsE:
        .type           _ZN7cutlass13device_kernelINS_4gemm6kernel13GemmUniversalIN4cute5tupleIJiiiiEEENS1_10collective13CollectiveMmaINS1_34MainloopSm90TmaGmmaWarpSpecializedILi9ENS5_IJNS4_1CILi1EEENSA_ILi2EEESB_EEENS1_32KernelTmaWarpSpecializedPingpongEEENS5_IJNSA_ILi64EEENSA_ILi128EEESG_EEENS_10bfloat16_tENS5_IJlSB_lEEESJ_SK_NS4_8TiledMMAINS4_8MMA_AtomIJNS4_4SM904GMMA28MMA_64x128x16_F32BF16BF16_SSILNSO_5MajorE0ELSQ_0ELNSO_7ScaleInE1ELSR_1EEEEEENS4_6LayoutINS5_IJSB_SB_SB_EEENS5_IJNSA_ILi0EEESW_SW_EEEEENS5_IJNS4_10UnderscoreESZ_SZ_EEEEENS4_23SM90_TMA_LOAD_MULTICASTENS4_14ComposedLayoutINS4_7SwizzleILi3ELi4ELi3EEENS4_18smem_ptr_flag_bitsILi16EEENSU_INS5_IJNSA_ILi8EEESG_EEENS5_IJSG_SB_EEEEEEEvNS4_8identityENS4_13SM90_TMA_LOADES1C_vS1D_EENS_8epilogue10collective6detail29Sm90TmaWarpSpecializedAdapterINS1H_15DefaultEpilogueISJ_SK_SK_NS1G_6thread17LinearCombinationISJ_Li1EffLNS1L_9ScaleType4KindE0ELNS_15FloatRoundStyleE2ESJ_EENS1_15EpilogueDefaultEEEEEvvEEEEvNT_6ParamsE,@function
        .size           _ZN7cutlass13device_kernelINS_4gemm6kernel13GemmUniversalIN4cute5tupleIJiiiiEEENS1_10collective13CollectiveMmaINS1_34MainloopSm90TmaGmmaWarpSpecializedILi9ENS5_IJNS4_1CILi1EEENSA_ILi2EEESB_EEENS1_32KernelTmaWarpSpecializedPingpongEEENS5_IJNSA_ILi64EEENSA_ILi128EEESG_EEENS_10bfloat16_tENS5_IJlSB_lEEESJ_SK_NS4_8TiledMMAINS4_8MMA_AtomIJNS4_4SM904GMMA28MMA_64x128x16_F32BF16BF16_SSILNSO_5MajorE0ELSQ_0ELNSO_7ScaleInE1ELSR_1EEEEEENS4_6LayoutINS5_IJSB_SB_SB_EEENS5_IJNSA_ILi0EEESW_SW_EEEEENS5_IJNS4_10UnderscoreESZ_SZ_EEEEENS4_23SM90_TMA_LOAD_MULTICASTENS4_14ComposedLayoutINS4_7SwizzleILi3ELi4ELi3EEENS4_18smem_ptr_flag_bitsILi16EEENSU_INS5_IJNSA_ILi8EEESG_EEENS5_IJSG_SB_EEEEEEEvNS4_8identityENS4_13SM90_TMA_LOADES1C_vS1D_EENS_8epilogue10collective6detail29Sm90TmaWarpSpecializedAdapterINS1H_15DefaultEpilogueISJ_SK_SK_NS1G_6thread17LinearCombinationISJ_Li1EffLNS1L_9ScaleType4KindE0ELNS_15FloatRoundStyleE2ESJ_EENS1_15EpilogueDefaultEEEEEvvEEEEvNT_6ParamsE,(.L_x_212 - _ZN7cutlass13device_kernelINS_4gemm6kernel13GemmUniversalIN4cute5tupleIJiiiiEEENS1_10collective13CollectiveMmaINS1_34MainloopSm90TmaGmmaWarpSpecializedILi9ENS5_IJNS4_1CILi1EEENSA_ILi2EEESB_EEENS1_32KernelTmaWarpSpecializedPingpongEEENS5_IJNSA_ILi64EEENSA_ILi128EEESG_EEENS_10bfloat16_tENS5_IJlSB_lEEESJ_SK_NS4_8TiledMMAINS4_8MMA_AtomIJNS4_4SM904GMMA28MMA_64x128x16_F32BF16BF16_SSILNSO_5MajorE0ELSQ_0ELNSO_7ScaleInE1ELSR_1EEEEEENS4_6LayoutINS5_IJSB_SB_SB_EEENS5_IJNSA_ILi0EEESW_SW_EEEEENS5_IJNS4_10UnderscoreESZ_SZ_EEEEENS4_23SM90_TMA_LOAD_MULTICASTENS4_14ComposedLayoutINS4_7SwizzleILi3ELi4ELi3EEENS4_18smem_ptr_flag_bitsILi16EEENSU_INS5_IJNSA_ILi8EEESG_EEENS5_IJSG_SB_EEEEEEEvNS4_8identityENS4_13SM90_TMA_LOADES1C_vS1D_EENS_8epilogue10collective6detail29Sm90TmaWarpSpecializedAdapterINS1H_15DefaultEpilogueISJ_SK_SK_NS1G_6thread17LinearCombinationISJ_Li1EffLNS1L_9ScaleType4KindE0ELNS_15FloatRoundStyleE2ESJ_EENS1_15EpilogueDefaultEEEEEvvEEEEvNT_6ParamsE)
        .other          _ZN7cutlass13device_kernelINS_4gemm6kernel13GemmUniversalIN4cute5tupleIJiiiiEEENS1_10collective13CollectiveMmaINS1_34MainloopSm90TmaGmmaWarpSpecializedILi9ENS5_IJNS4_1CILi1EEENSA_ILi2EEESB_EEENS1_32KernelTmaWarpSpecializedPingpongEEENS5_IJNSA_ILi64EEENSA_ILi128EEESG_EEENS_10bfloat16_tENS5_IJlSB_lEEESJ_SK_NS4_8TiledMMAINS4_8MMA_AtomIJNS4_4SM904GMMA28MMA_64x128x16_F32BF16BF16_SSILNSO_5MajorE0ELSQ_0ELNSO_7ScaleInE1ELSR_1EEEEEENS4_6LayoutINS5_IJSB_SB_SB_EEENS5_IJNSA_ILi0EEESW_SW_EEEEENS5_IJNS4_10UnderscoreESZ_SZ_EEEEENS4_23SM90_TMA_LOAD_MULTICASTENS4_14ComposedLayoutINS4_7SwizzleILi3ELi4ELi3EEENS4_18smem_ptr_flag_bitsILi16EEENSU_INS5_IJNSA_ILi8EEESG_EEENS5_IJSG_SB_EEEEEEEvNS4_8identityENS4_13SM90_TMA_LOADES1C_vS1D_EENS_8epilogue10collective6detail29Sm90TmaWarpSpecializedAdapterINS1H_15DefaultEpilogueISJ_SK_SK_NS1G_6thread17LinearCombinationISJ_Li1EffLNS1L_9ScaleType4KindE0ELNS_15FloatRoundStyleE2ESJ_EENS1_15EpilogueDefaultEEEEEvvEEEEvNT_6ParamsE,@"STO_CUDA_ENTRY STV_DEFAULT"
_ZN7cutlass13device_kernelINS_4gemm6kernel13GemmUniversalIN4cute5tupleIJiiiiEEENS1_10collective13CollectiveMmaINS1_34MainloopSm90TmaGmmaWarpSpecializedILi9ENS5_IJNS4_1CILi1EEENSA_ILi2EEESB_EEENS1_32KernelTmaWarpSpecializedPingpongEEENS5_IJNSA_ILi64EEENSA_ILi128EEESG_EEENS_10bfloat16_tENS5_IJlSB_lEEESJ_SK_NS4_8TiledMMAINS4_8MMA_AtomIJNS4_4SM904GMMA28MMA_64x128x16_F32BF16BF16_SSILNSO_5MajorE0ELSQ_0ELNSO_7ScaleInE1ELSR_1EEEEEENS4_6LayoutINS5_IJSB_SB_SB_EEENS5_IJNSA_ILi0EEESW_SW_EEEEENS5_IJNS4_10UnderscoreESZ_SZ_EEEEENS4_23SM90_TMA_LOAD_MULTICASTENS4_14ComposedLayoutINS4_7SwizzleILi3ELi4ELi3EEENS4_18smem_ptr_flag_bitsILi16EEENSU_INS5_IJNSA_ILi8EEESG_EEENS5_IJSG_SB_EEEEEEEvNS4_8identityENS4_13SM90_TMA_LOADES1C_vS1D_EENS_8epilogue10collective6detail29Sm90TmaWarpSpecializedAdapterINS1H_15DefaultEpilogueISJ_SK_SK_NS1G_6thread17LinearCombinationISJ_Li1EffLNS1L_9ScaleType4KindE0ELNS_15FloatRoundStyleE2ESJ_EENS1_15EpilogueDefaultEEEEEvvEEEEvNT_6ParamsE:
[----:B------:R-:W0:Y:S02]  /*0000*/  LDC R1, c[0x0][0x28] ;  /* 0x00000a00ff017b82 */ /* 0x000e240000000800 */
[----:B0-----:R-:W-:Y:S01]  /*0010*/  VIADD R1, R1, 0xfffffff8 ;  /* 0xfffffff801017836 */ /* 0x001fe20000000000 */
[----:B------:R-:W0:Y:S01]  /*0020*/  S2R R4, SR_TID.X ;  /* 0x0000000000047919 */ /* 0x000e220000002100 */
[----:B------:R-:W-:Y:S01]  /*0030*/  ELECT P0, URZ, PT ;  /* 0x00000000003f782f */ /* 0x000fe20003800000 */
[----:B------:R-:W-:Y:S01]  /*0040*/  BSSY B0, `(.L_x_0) ;  /* 0x000000f000007945 */ /* 0x000fe20003800000 */
[--C-:B0-----:R-:W-:Y:S02]  /*0050*/  SHF.R.U32.HI R0, RZ, 0x5, R4.reuse ;  /* 0x00000005ff007819 */ /* 0x101fe40000011604 */
[----:B------:R-:W-:-:S03]  /*0060*/  SHF.R.U32.HI R7, RZ, 0x7, R4 ;  /* 0x00000007ff077819 */ /* 0x000fc60000011604 */
[----:B------:R-:W0:Y:S04]  /*0070*/  SHFL.IDX PT, R2, R0, RZ, 0x1f ;  /* 0x00001fff00027589 */ /* 0x000e2800000e0000 */
[----:B------:R1:W2:Y:S01]  /*0080*/  SHFL.IDX PT, R8, R7, RZ, 0x1f ;  /* 0x00001fff07087589 */ /* 0x0002a200000e0000 */
[----:B0-----:R-:W-:-:S13]  /*0090*/  ISETP.NE.OR P0, PT, R2, RZ, !P0 ;  /* 0x000000ff0200720c */ /* 0x001fda0004705670 */
[----:B-12---:R-:W-:Y:S05]  /*00a0*/  @P0 BRA `(.L_x_1) ;  /* 0x0000000000200947 */ /* 0x006fea0003800000 */
[----:B------:R-:W-:Y:S02]  /*00b0*/  ULDC.64 UR4, c[0x0][0x198] ;  /* 0x0000660000047ab9 */ /* 0x000fe40000000a00 */
[----:B------:R-:W-:Y:S02]  /*00c0*/  UIADD3 UR6, UP0, UR4, 0xf0, URZ ;  /* 0x000000f004067890 */ /* 0x000fe4000ff1e03f */
[----:B------:R-:W-:Y:S02]  /*00d0*/  UIADD3 UR4, UP1, UR4, 0x1f0, URZ ;  /* 0x000001f004047890 */ /* 0x000fe4000ff3e03f */
[----:B------:R-:W-:Y:S02]  /*00e0*/  UIADD3.X UR7, URZ, UR5, URZ, UP0, !UPT ;  /* 0x000000053f077290 */ /* 0x000fe400087fe43f */
[----:B------:R-:W-:-:S07]  /*00f0*/  UIADD3.X UR5, URZ, UR5, URZ, UP1, !UPT ;  /* 0x000000053f057290 */ /* 0x000fce0008ffe43f */
[----:B------:R0:W-:Y:S02]  /*0100*/  UTMACCTL.PF [UR6] ;  /* 0x00000000060079b9 */ /* 0x0001e40008040000 */
[----:B------:R0:W-:Y:S02]  /*0110*/  UTMACCTL.PF [UR4] ;  /* 0x00000000040079b9 */ /* 0x0001e40008040000 */
[----:B0-----:R-:W-:Y:S01]  /*0120*/  NOP ;  /* 0x0000000000007918 */ /* 0x001fe20000000000 */
.L_x_1:
[----:B------:R-:W-:Y:S05]  /*0130*/  BSYNC B0 ;  /* 0x0000000000007941 */ /* 0x000fea0003800000 */
.L_x_0:
[----:B------:R-:W0:Y:S01]  /*0140*/  SHFL.IDX PT, R9, R0, RZ, 0x1f ;  /* 0x00001fff00097589 */ /* 0x000e2200000e0000 */
[----:B------:R-:W-:Y:S02]  /*0150*/  SHF.R.S32.HI R3, RZ, 0x1f, R4 ;  /* 0x0000001fff037819 */ /* 0x000fe40000011404 */
[----:B0-----:R-:W-:-:S13]  /*0160*/  ISETP.NE.AND P0, PT, R9, RZ, PT ;  /* 0x000000ff0900720c */ /* 0x001fda0003f05270 */
[----:B------:R-:W-:Y:S05]  /*0170*/  @P0 BRA `(.L_x_2) ;  /* 0x00000000008c0947 */ /* 0x000fea0003800000 */
[----:B------:R-:W-:Y:S01]  /*0180*/  ELECT P0, URZ, PT ;  /* 0x00000000003f782f */ /* 0x000fe20003800000 */
[----:B------:R-:W-:-:S12]  /*0190*/  BSSY B0, `(.L_x_2) ;  /* 0x0000021000007945 */ /* 0x000fd80003800000 */
[----:B------:R-:W-:Y:S05]  /*01a0*/  @!P0 BRA `(.L_x_3) ;  /* 0x00000000007c8947 */ /* 0x000fea0003800000 */
[----:B------:R-:W0:Y:S01]  /*01b0*/  S2UR UR8, SR_CgaCtaId ;  /* 0x00000000000879c3 */ /* 0x000e220000008800 */
[----:B------:R-:W-:Y:S01]  /*01c0*/  UMOV UR4, 0x400 ;  /* 0x0000040000047882 */ /* 0x000fe20000000000 */
[----:B------:R-:W-:Y:S01]  /*01d0*/  UMOV UR5, 0x1 ;  /* 0x0000000100057882 */ /* 0x000fe20000000000 */
[----:B------:R-:W-:Y:S02]  /*01e0*/  UMOV UR6, 0x2 ;  /* 0x0000000200067882 */ /* 0x000fe40000000000 */
[----:B------:R-:W-:-:S04]  /*01f0*/  UIADD3 UR6, -UR6, 0x100000, URZ ;  /* 0x0010000006067890 */ /* 0x000fc8000fffe13f */
[----:B------:R-:W-:Y:S02]  /*0200*/  USHF.L.U32 UR7, UR6, 0xb, URZ ;  /* 0x0000000b06077899 */ /* 0x000fe4000800063f */
[----:B------:R-:W-:Y:S02]  /*0210*/  USHF.L.U32 UR6, UR6, 0x1, URZ ;  /* 0x0000000106067899 */ /* 0x000fe4000800063f */
[----:B0-----:R-:W-:Y:S02]  /*0220*/  ULEA UR8, UR8, UR4, 0x18 ;  /* 0x0000000408087291 */ /* 0x001fe4000f8ec03f */
[----:B------:R-:W-:-:S04]  /*0230*/  UIADD3 UR4, -UR5, 0x100000, URZ ;  /* 0x0010000005047890 */ /* 0x000fc8000fffe13f */
[----:B------:R-:W-:Y:S02]  /*0240*/  USHF.L.U32 UR5, UR4, 0xb, URZ ;  /* 0x0000000b04057899 */ /* 0x000fe4000800063f */
[----:B------:R-:W-:Y:S01]  /*0250*/  USHF.L.U32 UR4, UR4, 0x1, URZ ;  /* 0x0000000104047899 */ /* 0x000fe2000800063f */
[----:B------:R-:W0:Y:S11]  /*0260*/  FENCE.VIEW.ASYNC.S ;  /* 0x00000000000073c6 */ /* 0x000e360000000000 */
[----:B0-----:R0:W1:Y:S01]  /*0270*/  SYNCS.EXCH.64 URZ, [UR8], UR4 ;  /* 0x00000004083f75b2 */ /* 0x0010620008000100 */
[----:B------:R0:W2:Y:S01]  /*0280*/  SYNCS.EXCH.64 URZ, [UR8+0x48], UR6 ;  /* 0x00004806083f75b2 */ /* 0x0000a20008000100 */
[----:B------:R0:W3:Y:S01]  /*0290*/  SYNCS.EXCH.64 URZ, [UR8+0x8], UR4 ;  /* 0x00000804083f75b2 */ /* 0x0000e20008000100 */
[----:B------:R0:W4:Y:S01]  /*02a0*/  SYNCS.EXCH.64 URZ, [UR8+0x50], UR6 ;  /* 0x00005006083f75b2 */ /* 0x0001220008000100 */
[----:B------:R0:W0:Y:S01]  /*02b0*/  SYNCS.EXCH.64 URZ, [UR8+0x10], UR4 ;  /* 0x00001004083f75b2 */ /* 0x0000220008000100 */
        /* <DEDUP_REMOVED lines=13> */
[----:B------:R-:W-:Y:S01]  /*0390*/  NOP ;  /* 0x0000000000007918 */ /* 0x000fe20000000000 */
.L_x_3:
[----:B0-----:R-:W-:Y:S05]  /*03a0*/  BSYNC B0 ;  /* 0x0000000000007941 */ /* 0x001fea0003800000 */
.L_x_2:
[----:B------:R-:W0:Y:S01]  /*03b0*/  SHFL.IDX PT, R12, R0, RZ, 0x1f ;  /* 0x00001fff000c7589 */ /* 0x000e2200000e0000 */
[----:B------:R-:W-:Y:S01]  /*03c0*/  LEA.HI R3, R3, R4, RZ, 0x7 ;  /* 0x0000000403037211 */ /* 0x000fe200078f38ff */
[----:B------:R-:W5:Y:S01]  /*03d0*/  S2UR UR12, SR_CTAID.X ;  /* 0x00000000000c79c3 */ /* 0x000f620000002500 */
[----:B------:R-:W-:Y:S01]  /*03e0*/  ELECT P0, URZ, PT ;  /* 0x00000000003f782f */ /* 0x000fe20003800000 */
[----:B------:R1:W2:Y:S01]  /*03f0*/  SHFL.IDX PT, R11, R0, RZ, 0x1f ;  /* 0x00001fff000b7589 */ /* 0x0002a200000e0000 */
[----:B------:R-:W-:Y:S02]  /*0400*/  LOP3.LUT R3, R3, 0xffffff80, RZ, 0xc0, !PT ;  /* 0xffffff8003037812 */ /* 0x000fe400078ec0ff */
[----:B------:R-:W-:Y:S01]  /*0410*/  ELECT P1, URZ, PT ;  /* 0x00000000003f782f */ /* 0x000fe20003820000 */
[----:B------:R-:W-:Y:S01]  /*0420*/  NOP ;  /* 0x0000000000007918 */ /* 0x000fe20000000000 */
[----:B------:R-:W3:Y:S01]  /*0430*/  S2R R6, SR_CTAID.Y ;  /* 0x0000000000067919 */ /* 0x000ee20000002600 */
[----:B------:R-:W-:Y:S01]  /*0440*/  ULDC UR4, c[0x0][0x150] ;  /* 0x0000540000047ab9 */ /* 0x000fe20000000800 */
[----:B------:R-:W-:Y:S01]  /*0450*/  IMAD.IADD R5, R4, 0x1, -R3 ;  /* 0x0000000104057824 */ /* 0x000fe200078e0a03 */
[----:B------:R-:W4:Y:S01]  /*0460*/  LDC R25, c[0x0][0x148] ;  /* 0x00005200ff197b82 */ /* 0x000f220000000800 */
[----:B-1----:R-:W-:Y:S01]  /*0470*/  SHF.R.S32.HI R0, RZ, 0x1f, R9 ;  /* 0x0000001fff007819 */ /* 0x002fe20000011409 */
[----:B------:R-:W1:Y:S01]  /*0480*/  SHFL.IDX PT, R15, R7, RZ, 0x1f ;  /* 0x00001fff070f7589 */ /* 0x000e6200000e0000 */
[----:B------:R-:W-:Y:S01]  /*0490*/  UMOV UR11, 0x80 ;  /* 0x00000080000b7882 */ /* 0x000fe20000000000 */
[----:B------:R-:W-:Y:S01]  /*04a0*/  SHF.R.S32.HI R20, RZ, 0x1f, R5 ;  /* 0x0000001fff147819 */ /* 0x000fe20000011405 */
[----:B------:R-:W-:Y:S01]  /*04b0*/  NOP ;  /* 0x0000000000007918 */ /* 0x000fe20000000000 */
[----:B------:R-:W-:Y:S01]  /*04c0*/  LEA.HI R0, R0, R9, RZ, 0x2 ;  /* 0x0000000900007211 */ /* 0x000fe200078f10ff */
[----:B------:R-:W-:Y:S01]  /*04d0*/  VIADD R35, R8, 0xffffffff ;  /* 0xffffffff08237836 */ /* 0x000fe20000000000 */
[----:B------:R-:W-:Y:S01]  /*04e0*/  LEA.HI R3, R20, R5, RZ, 0x3 ;  /* 0x0000000514037211 */ /* 0x000fe200078f18ff */
[----:B------:R-:W1:Y:S01]  /*04f0*/  LDC R13, c[0x0][0x140] ;  /* 0x00005000ff0d7b82 */ /* 0x000e620000000800 */
[----:B------:R-:W-:-:S02]  /*0500*/  LOP3.LUT R0, R0, 0x3ffffffc, RZ, 0xc0, !PT ;  /* 0x3ffffffc00007812 */ /* 0x000fc400078ec0ff */
[--C-:B------:R-:W-:Y:S02]  /*0510*/  SHF.R.S32.HI R10, RZ, 0x3, R3.reuse ;  /* 0x00000003ff0a7819 */ /* 0x100fe40000011403 */
[----:B------:R-:W-:Y:S01]  /*0520*/  SHF.R.S32.HI R3, RZ, 0x1f, R3 ;  /* 0x0000001fff037819 */ /* 0x000fe20000011403 */
[----:B------:R-:W-:Y:S01]  /*0530*/  IMAD.IADD R0, R9, 0x1, -R0 ;  /* 0x0000000109007824 */ /* 0x000fe200078e0a00 */
[----:B0-----:R-:W-:Y:S02]  /*0540*/  ISETP.NE.OR P0, PT, R12, RZ, !P0 ;  /* 0x000000ff0c00720c */ /* 0x001fe40004705670 */
[----:B------:R-:W-:Y:S01]  /*0550*/  LEA.HI R3, R3, R10, RZ, 0x2 ;  /* 0x0000000a03037211 */ /* 0x000fe200078f10ff */
[----:B------:R-:W0:Y:S01]  /*0560*/  LDC R12, c[0x0][0x144] ;  /* 0x00005100ff0c7b82 */ /* 0x000e220000000800 */
[----:B--2---:R-:W-:Y:S02]  /*0570*/  ISETP.NE.OR P1, PT, R11, RZ, !P1 ;  /* 0x000000ff0b00720c */ /* 0x004fe40004f25670 */
[----:B------:R-:W-:-:S02]  /*0580*/  LOP3.LUT R11, R3, 0xfffffffc, RZ, 0xc0, !PT ;  /* 0xfffffffc030b7812 */ /* 0x000fc400078ec0ff */
[----:B------:R-:W-:Y:S02]  /*0590*/  SHF.R.S32.HI R3, RZ, 0x1f, R2 ;  /* 0x0000001fff037819 */ /* 0x000fe40000011402 */
[----:B------:R-:W-:Y:S01]  /*05a0*/  ISETP.GE.U32.AND P5, PT, R35, 0x2, PT ;  /* 0x000000022300780c */ /* 0x000fe20003fa6070 */
[----:B------:R-:W-:Y:S01]  /*05b0*/  IMAD.IADD R11, R10, 0x1, -R11 ;  /* 0x000000010a0b7824 */ /* 0x000fe200078e0a0b */
[----:B-----5:R-:W-:Y:S01]  /*05c0*/  I2FP.F32.U32 R10, UR12 ;  /* 0x0000000c000a7c45 */ /* 0x020fe20008201000 */
[----:B------:R-:W-:Y:S01]  /*05d0*/  VOTEU.ALL UP0, P0 ;  /* 0x00000000003f7886 */ /* 0x000fe20000000000 */
[----:B---3--:R-:W-:Y:S01]  /*05e0*/  I2FP.F32.U32 R9, R6 ;  /* 0x0000000600097245 */ /* 0x008fe20000201000 */
[----:B------:R-:W-:Y:S01]  /*05f0*/  IMAD R0, R0, 0x4, R11 ;  /* 0x0000000400007824 */ /* 0x000fe200078e020b */
[----:B------:R-:W-:Y:S01]  /*0600*/  LEA.HI R3, R3, R2, RZ, 0x2 ;  /* 0x0000000203037211 */ /* 0x000fe200078f10ff */
[----:B------:R-:W-:Y:S01]  /*0610*/  VOTEU.ALL UP1, P1 ;  /* 0x00000000003f7886 */ /* 0x000fe20000820000 */
[----:B------:R-:W-:Y:S01]  /*0620*/  FMUL R10, R10, UR4 ;  /* 0x000000040a0a7c20 */ /* 0x000fe20008400000 */
[----:B------:R-:W2:Y:S01]  /*0630*/  @!UP0 S2UR UR7, SR_CgaCtaId ;  /* 0x00000000000789c3 */ /* 0x000ea20000008800 */
[----:B------:R-:W-:Y:S01]  /*0640*/  ULDC UR4, c[0x0][0x154] ;  /* 0x0000550000047ab9 */ /* 0x000fe20000000800 */
[----:B------:R-:W-:Y:S01]  /*0650*/  LOP3.LUT R3, R3, 0xfffffffc, RZ, 0xc0, !PT ;  /* 0xfffffffc03037812 */ /* 0x000fe200078ec0ff */
[----:B------:R-:W-:Y:S01]  /*0660*/  FMUL R9, R9, UR4 ;  /* 0x0000000409097c20 */ /* 0x000fe20008400000 */
[----:B------:R-:W-:Y:S01]  /*0670*/  UMOV UR4, 0x20 ;  /* 0x0000002000047882 */ /* 0x000fe20000000000 */
[----:B------:R-:W3:Y:S01]  /*0680*/  F2I.U32.TRUNC.NTZ R10, R10 ;  /* 0x0000000a000a7305 */ /* 0x000ee2000020f000 */
[----:B------:R-:W-:Y:S01]  /*0690*/  @!UP0 UMOV UR6, 0x400 ;  /* 0x0000040000068882 */ /* 0x000fe20000000000 */
[----:B------:R-:W-:Y:S01]  /*06a0*/  IMAD.IADD R14, R2, 0x1, -R3 ;  /* 0x00000001020e7824 */ /* 0x000fe200078e0a03 */
[----:B------:R-:W5:Y:S01]  /*06b0*/  @!UP1 S2UR UR10, SR_CgaCtaId ;  /* 0x00000000000a99c3 */ /* 0x000f620000008800 */
[----:B------:R-:W-:Y:S01]  /*06c0*/  IMAD.SHL.U32 R3, R0, 0x4, RZ ;  /* 0x0000000400037824 */ /* 0x000fe200078e00ff */
[----:B------:R-:W-:-:S04]  /*06d0*/  @!UP0 UIADD3 UR4, -UR4, 0x100000, URZ ;  /* 0x0010000004048890 */ /* 0x000fc8000fffe13f */
[----:B------:R-:W-:Y:S02]  /*06e0*/  @!UP0 USHF.L.U32 UR5, UR4, 0xb, URZ ;  /* 0x0000000b04058899 */ /* 0x000fe4000800063f */
[----:B------:R-:W-:Y:S01]  /*06f0*/  @!UP0 USHF.L.U32 UR4, UR4, 0x1, URZ ;  /* 0x0000000104048899 */ /* 0x000fe2000800063f */
[----:B-1----:R-:W-:Y:S01]  /*0700*/  ISETP.EQ.U32.AND P3, PT, R13, 0x1, PT ;  /* 0x000000010d00780c */ /* 0x002fe20003f62070 */
[----:B------:R-:W-:Y:S01]  /*0710*/  @!UP1 UMOV UR9, 0x400 ;  /* 0x0000040000099882 */ /* 0x000fe20000000000 */
[----:B------:R-:W1:Y:S01]  /*0720*/  F2I.U32.TRUNC.NTZ R9, R9 ;  /* 0x0000000900097305 */ /* 0x000e62000020f000 */
[----:B------:R-:W-:Y:S01]  /*0730*/  LOP3.LUT R88, R0, 0xc, R3, 0x78, !PT ;  /* 0x0000000c00587812 */ /* 0x000fe200078e7803 */
[----:B------:R-:W-:Y:S01]  /*0740*/  VOTEU.ALL UP2, P1 ;  /* 0x00000000003f7886 */ /* 0x000fe20000840000 */
[----:B------:R-:W-:Y:S01]  /*0750*/  VOTEU.ALL UP3, P1 ;  /* 0x00000000003f7886 */ /* 0x000fe20000860000 */
[----:B------:R-:W-:Y:S01]  /*0760*/  VOTEU.ALL UP4, P1 ;  /* 0x00000000003f7886 */ /* 0x000fe20000880000 */
[----:B------:R-:W-:Y:S01]  /*0770*/  VOTEU.ALL UP5, P1 ;  /* 0x00000000003f7886 */ /* 0x000fe200008a0000 */
[----:B------:R-:W-:Y:S01]  /*0780*/  ISETP.NE.AND P1, PT, R14, 0x3, PT ;  /* 0x000000030e00780c */ /* 0x000fe20003f25270 */
[----:B---3--:R-:W-:Y:S01]  /*0790*/  IMAD.MOV R21, RZ, RZ, -R10 ;  /* 0x000000ffff157224 */ /* 0x008fe200078e0a0a */
[----:B------:R-:W-:-:S02]  /*07a0*/  R2UR UR43, R15 ;  /* 0x000000000f2b72ca */ /* 0x000fc400000e0000 */
[----:B------:R-:W-:Y:S01]  /*07b0*/  ISETP.EQ.OR P1, PT, R14, RZ, !P1 ;  /* 0x000000ff0e00720c */ /* 0x000fe20004f22670 */
[----:B--2---:R-:W-:Y:S01]  /*07c0*/  @!UP0 ULEA UR8, UR7, UR6, 0x18 ;  /* 0x0000000607088291 */ /* 0x004fe2000f8ec03f */
[----:B0-----:R-:W-:Y:S01]  /*07d0*/  IMAD R21, R12, R21, UR12 ;  /* 0x0000000c0c157e24 */ /* 0x001fe2000f8e0215 */
[----:B------:R-:W-:-:S04]  /*07e0*/  @!UP1 UIADD3 UR6, -UR11, 0x100000, URZ ;  /* 0x001000000b069890 */ /* 0x000fc8000fffe13f */
[----:B------:R-:W-:Y:S02]  /*07f0*/  @!UP1 USHF.L.U32 UR7, UR6, 0xb, URZ ;  /* 0x0000000b06079899 */ /* 0x000fe4000800063f */
[----:B------:R-:W-:Y:S01]  /*0800*/  @!UP1 USHF.L.U32 UR6, UR6, 0x1, URZ ;  /* 0x0000000106069899 */ /* 0x000fe2000800063f */
[C---:B------:R-:W-:Y:S01]  /*0810*/  ISETP.EQ.AND P1, PT, R8.reuse, RZ, P1 ;  /* 0x000000ff0800720c */ /* 0x040fe20000f22270 */
[----:B-1----:R-:W-:Y:S01]  /*0820*/  IMAD.MOV R24, RZ, RZ, -R9 ;  /* 0x000000ffff187224 */ /* 0x002fe200078e0a09 */
[----:B------:R-:W-:Y:S01]  /*0830*/  VOTEU.ALL UP0, P0 ;  /* 0x00000000003f7886 */ /* 0x000fe20000000000 */
[----:B------:R-:W-:Y:S01]  /*0840*/  ISETP.NE.AND P2, PT, R8, RZ, PT ;  /* 0x000000ff0800720c */ /* 0x000fe20003f45270 */
[----:B-----5:R-:W-:Y:S01]  /*0850*/  @!UP1 ULEA UR9, UR10, UR9, 0x18 ;  /* 0x000000090a099291 */ /* 0x020fe2000f8ec03f */
[----:B----4-:R-:W-:Y:S01]  /*0860*/  IMAD R3, R25, R24, R6 ;  /* 0x0000001819037224 */ /* 0x010fe200078e0206 */
[----:B------:R-:W-:Y:S01]  /*0870*/  VOTEU.ALL UP1, P0 ;  /* 0x00000000003f7886 */ /* 0x000fe20000020000 */
[----:B------:R-:W-:Y:S01]  /*0880*/  LOP3.LUT P0, RZ, R5, 0x7, RZ, 0xc0, !PT ;  /* 0x0000000705ff7812 */ /* 0x000fe2000780c0ff */
[----:B------:R-:W0:Y:S02]  /*0890*/  FENCE.VIEW.ASYNC.S ;  /* 0x00000000000073c6 */ /* 0x000e240000000000 */
[----:B0-----:R0:W1:Y:S01]  /*08a0*/  @!UP0 SYNCS.EXCH.64 URZ, [UR8+0xc0], UR4 ;  /* 0x0000c004083f85b2 */ /* 0x0010620008000100 */
[----:B------:R-:W-:-:S02]  /*08b0*/  SEL R23, RZ, 0x1, !P1 ;  /* 0x00000001ff177807 */ /* 0x000fc40004800000 */
[----:B------:R-:W-:Y:S02]  /*08c0*/  ISETP.NE.AND P4, PT, R3, R88, PT ;  /* 0x000000580300720c */ /* 0x000fe40003f85270 */
[----:B------:R-:W-:Y:S02]  /*08d0*/  ISETP.LT.U32.AND P0, PT, R88, 0x2, !P0 ;  /* 0x000000025800780c */ /* 0x000fe40004701070 */
[----:B------:R-:W-:Y:S02]  /*08e0*/  ISETP.EQ.OR P4, PT, R21, RZ, !P4 ;  /* 0x000000ff1500720c */ /* 0x000fe40006782670 */
[----:B------:R-:W-:Y:S02]  /*08f0*/  SEL R23, R23, 0x2, P5 ;  /* 0x0000000217177807 */ /* 0x000fe40002800000 */
[----:B------:R-:W-:-:S04]  /*0900*/  PLOP3.LUT P0, PT, P0, P4, PT, 0x80, 0x0 ;  /* 0x000000000000781c */ /* 0x000fc80000709070 */
[----:B------:R-:W-:Y:S01]  /*0910*/  P2R R103, PR, RZ, 0x1 ;  /* 0x00000001ff677803 */ /* 0x000fe20000000000 */
[----:B------:R0:W2:Y:S01]  /*0920*/  @!UP1 SYNCS.EXCH.64 URZ, [UR8+0xc8], UR4 ;  /* 0x0000c804083f95b2 */ /* 0x0000a20008000100 */
[----:B------:R-:W-:Y:S01]  /*0930*/  NOP ;  /* 0x0000000000007918 */ /* 0x000fe20000000000 */
[----:B------:R0:W3:Y:S01]  /*0940*/  @!UP2 SYNCS.EXCH.64 URZ, [UR9+0xa0], UR6 ;  /* 0x0000a006093fa5b2 */ /* 0x0000e20008000100 */
[----:B------:R0:W4:Y:S01]  /*0950*/  @!UP3 SYNCS.EXCH.64 URZ, [UR9+0xa8], UR6 ;  /* 0x0000a806093fb5b2 */ /* 0x0001220008000100 */
[----:B------:R0:W0:Y:S01]  /*0960*/  @!UP4 SYNCS.EXCH.64 URZ, [UR9+0xb0], UR6 ;  /* 0x0000b006093fc5b2 */ /* 0x0000220008000100 */
[----:B------:R0:W0:Y:S01]  /*0970*/  @!UP5 SYNCS.EXCH.64 URZ, [UR9+0xb8], UR6 ;  /* 0x0000b806093fd5b2 */ /* 0x0000220008000100 */
[----:B------:R-:W-:Y:S01]  /*0980*/  NOP ;  /* 0x0000000000007918 */ /* 0x000fe20000000000 */
[----:B------:R-:W-:Y:S05]  /*0990*/  @!P3 BRA `(.L_x_4) ;  /* 0x000000000008b947 */ /* 0x000fea0003800000 */
[----:B01234-:R-:W-:Y:S01]  /*09a0*/  UCGABAR_ARV ;  /* 0x00000000000079c7 */ /* 0x01ffe20008000000 */
[----:B------:R-:W-:Y:S05]  /*09b0*/  BRA `(.L_x_5) ;  /* 0x0000000000047947 */ /* 0x000fea0003800000 */
.L_x_4:
[----:B01234-:R-:W-:Y:S01]  /*09c0*/  NOP ;  /* 0x0000000000007918 */ /* 0x01ffe20000000000 */
.L_x_5:
[----:B------:R-:W-:Y:S01]  /*09d0*/  ULDC.64 UR4, c[0x0][0x598] ;  /* 0x0001660000047ab9 */ /* 0x000fe20000000a00 */
[----:B------:R-:W-:Y:S01]  /*09e0*/  ULDC.64 UR36, c[0x0][0x208] ;  /* 0x0000820000247ab9 */ /* 0x000fe20000000a00 */
[----:B------:R-:W-:-:S04]  /*09f0*/  ISETP.NE.U32.AND P0, PT, RZ, UR4, PT ;  /* 0x00000004ff007c0c */ /* 0x000fc8000bf05070 */
[----:B------:R-:W-:-:S13]  /*0a00*/  ISETP.NE.AND.EX P0, PT, RZ, UR5, PT, P0 ;  /* 0x00000005ff007c0c */ /* 0x000fda000bf05300 */
[----:B------:R-:W-:Y:S05]  /*0a10*/  @!P0 BRA `(.L_x_6) ;  /* 0x00000000001c8947 */ /* 0x000fea0003800000 */
[----:B------:R-:W0:Y:S02]  /*0a20*/  LDC.64 R2, c[0x0][0x598] ;  /* 0x00016600ff027b82 */ /* 0x000e240000000a00 */
[----:B0-----:R-:W2:Y:S02]  /*0a30*/  LDG.E.64 R2, desc[UR36][R2.64] ;  /* 0x0000002402027981 */ /* 0x001ea4000c1e1b00 */
[----:B--2---:R-:W-:-:S04]  /*0a40*/  ISETP.NE.U32.AND P0, PT, R2, RZ, PT ;  /* 0x000000ff0200720c */ /* 0x004fc80003f05070 */
[----:B------:R-:W-:-:S13]  /*0a50*/  ISETP.NE.AND.EX P0, PT, R3, RZ, PT, P0 ;  /* 0x000000ff0300720c */ /* 0x000fda0003f05300 */
[----:B------:R-:W-:Y:S05]  /*0a60*/  @!P0 BRA `(.L_x_6) ;  /* 0x0000000000088947 */ /* 0x000fea0003800000 */
[----:B------:R0:W5:Y:S01]  /*0a70*/  LD.E R89, desc[UR36][R2.64] ;  /* 0x0000002402597980 */ /* 0x000162000c101900 */
[----:B------:R-:W-:Y:S05]  /*0a80*/  BRA `(.L_x_7) ;  /* 0x0000000000247947 */ /* 0x000fea0003800000 */
.L_x_6:
[----:B------:R-:W-:Y:S02]  /*0a90*/  ULDC.64 UR4, c[0x0][0x588] ;  /* 0x0001620000047ab9 */ /* 0x000fe40000000a00 */
[----:B------:R-:W-:-:S04]  /*0aa0*/  ISETP.NE.U32.AND P0, PT, RZ, UR4, PT ;  /* 0x00000004ff007c0c */ /* 0x000fc8000bf05070 */
[----:B------:R-:W-:-:S13]  /*0ab0*/  ISETP.NE.AND.EX P0, PT, RZ, UR5, PT, P0 ;  /* 0x00000005ff007c0c */ /* 0x000fda000bf05300 */
[----:B------:R-:W-:Y:S05]  /*0ac0*/  @!P0 BRA `(.L_x_8) ;  /* 0x00000000000c8947 */ /* 0x000fea0003800000 */
[----:B------:R-:W0:Y:S02]  /*0ad0*/  LDC.64 R2, c[0x0][0x588] ;  /* 0x00016200ff027b82 */ /* 0x000e240000000a00 */
[----:B0-----:R1:W5:Y:S01]  /*0ae0*/  LDG.E R89, desc[UR36][R2.64] ;  /* 0x0000002402597981 */ /* 0x001362000c1e1900 */
[----:B------:R-:W-:Y:S05]  /*0af0*/  BRA `(.L_x_7) ;  /* 0x0000000000087947 */ /* 0x000fea0003800000 */
.L_x_8:
[----:B------:R-:W-:Y:S02]  /*0b00*/  ULDC UR4, c[0x0][0x580] ;  /* 0x0001600000047ab9 */ /* 0x000fe40000000800 */
[----:B------:R-:W-:-:S07]  /*0b10*/  IMAD.U32 R89, RZ, RZ, UR4 ;  /* 0x00000004ff597e24 */ /* 0x000fce000f8e00ff */
.L_x_7:
[----:B------:R-:W-:Y:S02]  /*0b20*/  ULDC.64 UR4, c[0x0][0x5a0] ;  /* 0x0001680000047ab9 */ /* 0x000fe40000000a00 */
[----:B------:R-:W-:-:S04]  /*0b30*/  ISETP.NE.U32.AND P0, PT, RZ, UR4, PT ;  /* 0x00000004ff007c0c */ /* 0x000fc8000bf05070 */
[----:B------:R-:W-:-:S13]  /*0b40*/  ISETP.NE.AND.EX P0, PT, RZ, UR5, PT, P0 ;  /* 0x00000005ff007c0c */ /* 0x000fda000bf05300 */
[----:B------:R-:W-:Y:S05]  /*0b50*/  @!P0 BRA `(.L_x_9) ;  /* 0x00000000001c8947 */ /* 0x000fea0003800000 */
[----:B01----:R-:W0:Y:S02]  /*0b60*/  LDC.64 R2, c[0x0][0x5a0] ;  /* 0x00016800ff027b82 */ /* 0x003e240000000a00 */
[----:B0-----:R-:W2:Y:S02]  /*0b70*/  LDG.E.64 R2, desc[UR36][R2.64] ;  /* 0x0000002402027981 */ /* 0x001ea4000c1e1b00 */
[----:B--2---:R-:W-:-:S04]  /*0b80*/  ISETP.NE.U32.AND P0, PT, R2, RZ, PT ;  /* 0x000000ff0200720c */ /* 0x004fc80003f05070 */
[----:B------:R-:W-:-:S13]  /*0b90*/  ISETP.NE.AND.EX P0, PT, R3, RZ, PT, P0 ;  /* 0x000000ff0300720c */ /* 0x000fda0003f05300 */
[----:B------:R-:W-:Y:S05]  /*0ba0*/  @!P0 BRA `(.L_x_9) ;  /* 0x0000000000088947 */ /* 0x000fea0003800000 */
[----:B------:R0:W5:Y:S01]  /*0bb0*/  LD.E R90, desc[UR36][R2.64] ;  /* 0x00000024025a7980 */ /* 0x000162000c101900 */
[----:B------:R-:W-:Y:S05]  /*0bc0*/  BRA `(.L_x_10) ;  /* 0x0000000000247947 */ /* 0x000fea0003800000 */
.L_x_9:
[----:B------:R-:W-:Y:S02]  /*0bd0*/  ULDC.64 UR4, c[0x0][0x590] ;  /* 0x0001640000047ab9 */ /* 0x000fe40000000a00 */
[----:B------:R-:W-:-:S04]  /*0be0*/  ISETP.NE.U32.AND P0, PT, RZ, UR4, PT ;  /* 0x00000004ff007c0c */ /* 0x000fc8000bf05070 */
[----:B------:R-:W-:-:S13]  /*0bf0*/  ISETP.NE.AND.EX P0, PT, RZ, UR5, PT, P0 ;  /* 0x00000005ff007c0c */ /* 0x000fda000bf05300 */
[----:B------:R-:W-:Y:S05]  /*0c00*/  @!P0 BRA `(.L_x_11) ;  /* 0x00000000000c8947 */ /* 0x000fea0003800000 */
[----:B------:R-:W2:Y:S02]  /*0c10*/  LDC.64 R90, c[0x0][0x590] ;  /* 0x00016400ff5a7b82 */ /* 0x000ea40000000a00 */
[----:B--2---:R2:W5:Y:S01]  /*0c20*/  LDG.E R90, desc[UR36][R90.64] ;  /* 0x000000245a5a7981 */ /* 0x004562000c1e1900 */
[----:B------:R-:W-:Y:S05]  /*0c30*/  BRA `(.L_x_10) ;  /* 0x0000000000087947 */ /* 0x000fea0003800000 */
.L_x_11:
[----:B------:R-:W-:Y:S02]  /*0c40*/  ULDC UR4, c[0x0][0x584] ;  /* 0x0001610000047ab9 */ /* 0x000fe40000000800 */
[----:B------:R-:W-:-:S07]  /*0c50*/  IMAD.U32 R90, RZ, RZ, UR4 ;  /* 0x00000004ff5a7e24 */ /* 0x000fce000f8e00ff */
.L_x_10:
[----:B01----:R-:W0:Y:S01]  /*0c60*/  LDC R2, c[0x0][0x65c] ;  /* 0x00019700ff027b82 */ /* 0x003e220000000800 */
[----:B------:R-:W-:Y:S01]  /*0c70*/  ULDC UR6, c[0x0][0x28c] ;  /* 0x0000a30000067ab9 */ /* 0x000fe20000000800 */
[----:B------:R-:W-:Y:S01]  /*0c80*/  ISETP.NE.AND P0, PT, R8, 0x2, PT ;  /* 0x000000020800780c */ /* 0x000fe20003f05270 */
[----:B------:R-:W-:Y:S01]  /*0c90*/  UIADD3 UR6, UR6, 0x3f, URZ ;  /* 0x0000003f06067890 */ /* 0x000fe2000fffe03f */
[----:B------:R-:W-:Y:S01]  /*0ca0*/  IMAD.U32 R8, RZ, RZ, UR12 ;  /* 0x0000000cff087e24 */ /* 0x000fe2000f8e00ff */
[----:B------:R-:W-:Y:S01]  /*0cb0*/  UMOV UR38, URZ ;  /* 0x0000003f00267c82 */ /* 0x000fe20008000000 */
[----:B------:R-:W-:Y:S01]  /*0cc0*/  UMOV UR39, URZ ;  /* 0x0000003f00277c82 */ /* 0x000fe20008000000 */
[----:B------:R-:W-:Y:S01]  /*0cd0*/  USHF.R.S32.HI UR7, URZ, 0x1f, UR6 ;  /* 0x0000001f3f077899 */ /* 0x000fe20008011406 */
[----:B------:R-:W-:-:S03]  /*0ce0*/  ULDC.64 UR8, c[0x0][0x650] ;  /* 0x0001940000087ab9 */ /* 0x000fc60000000a00 */
[----:B------:R-:W-:-:S04]  /*0cf0*/  ULEA.HI UR7, UR7, UR6, URZ, 0x6 ;  /* 0x0000000607077291 */ /* 0x000fc8000f8f303f */
[----:B------:R-:W-:Y:S01]  /*0d00*/  USHF.R.S32.HI UR40, URZ, 0x6, UR7 ;  /* 0x000000063f287899 */ /* 0x000fe20008011407 */
[----:B0-----:R-:W-:-:S13]  /*0d10*/  ISETP.NE.AND P1, PT, R2, 0x1, PT ;  /* 0x000000010200780c */ /* 0x001fda0003f25270 */
[----:B------:R-:W0:Y:S01]  /*0d20*/  @P1 LDC R17, c[0x0][0x10] ;  /* 0x00000400ff111b82 */ /* 0x000e220000000800 */
[----:B------:R-:W-:Y:S02]  /*0d30*/  @P1 IMAD.MOV.U32 R7, RZ, RZ, RZ ;  /* 0x000000ffff071224 */ /* 0x000fe400078e00ff */
[----:B------:R-:W-:-:S05]  /*0d40*/  @P1 IMAD.MOV.U32 R9, RZ, RZ, RZ ;  /* 0x000000ffff091224 */ /* 0x000fca00078e00ff */
[----:B------:R-:W1:Y:S01]  /*0d50*/  @!P1 LDC R3, c[0x0][0xc] ;  /* 0x00000300ff039b82 */ /* 0x000e620000000800 */
[----:B------:R-:W-:Y:S01]  /*0d60*/  ULDC UR4, c[0x0][0xc] ;  /* 0x0000030000047ab9 */ /* 0x000fe20000000800 */
[----:B------:R-:W-:Y:S02]  /*0d70*/  ULDC UR5, c[0x0][0x10] ;  /* 0x0000040000057ab9 */ /* 0x000fe40000000800 */
[----:B------:R-:W-:-:S04]  /*0d80*/  UIMAD.WIDE.U32 UR4, UR4, UR5, URZ ;  /* 0x00000005040472a5 */ /* 0x000fc8000f8e003f */
[----:B------:R-:W3:Y:S01]  /*0d90*/  LDC R0, c[0x0][0x14] ;  /* 0x00000500ff007b82 */ /* 0x000ee20000000800 */
[----:B0-----:R-:W-:-:S04]  /*0da0*/  @P1 IMAD.WIDE.U32 R16, R17, UR12, R6 ;  /* 0x0000000c11101c25 */ /* 0x001fc8000f8e0006 */
[----:B------:R-:W-:Y:S02]  /*0db0*/  @P1 IMAD.IADD R17, R17, 0x1, R9 ;  /* 0x0000000111111824 */ /* 0x000fe400078e0209 */
[----:B------:R-:W-:Y:S02]  /*0dc0*/  IMAD.MOV.U32 R9, RZ, RZ, RZ ;  /* 0x000000ffff097224 */ /* 0x000fe400078e00ff */
[----:B-1----:R-:W-:-:S04]  /*0dd0*/  @!P1 IMAD.WIDE.U32 R8, R6, R3, R8 ;  /* 0x0000000306089225 */ /* 0x002fc800078e0008 */
[----:B------:R-:W-:Y:S02]  /*0de0*/  @!P1 IMAD.MOV.U32 R16, RZ, RZ, R8 ;  /* 0x000000ffff109224 */ /* 0x000fe400078e0008 */
[----:B---3--:R-:W-:-:S04]  /*0df0*/  IMAD.WIDE.U32 R10, R0, UR4, RZ ;  /* 0x00000004000a7c25 */ /* 0x008fc8000f8e00ff */
[----:B------:R-:W-:Y:S01]  /*0e00*/  IMAD R3, R0, UR5, RZ ;  /* 0x0000000500037c24 */ /* 0x000fe2000f8e02ff */
[----:B------:R0:W-:Y:S01]  /*0e10*/  STL.64 [R1], R10 ;  /* 0x0000000a01007387 */ /* 0x0001e20000100a00 */
[----:B------:R-:W-:Y:S02]  /*0e20*/  @!P1 IMAD.MOV.U32 R17, RZ, RZ, R9 ;  /* 0x000000ffff119224 */ /* 0x000fe400078e0009 */
[----:B------:R-:W-:Y:S01]  /*0e30*/  IMAD.IADD R0, R11, 0x1, R3 ;  /* 0x000000010b007824 */ /* 0x000fe200078e0203 */
[----:B------:R-:W-:Y:S06]  /*0e40*/  @P0 BRA `(.L_x_12) ;  /* 0x0000000000200947 */ /* 0x000fec0003800000 */
[----:B------:R-:W-:Y:S01]  /*0e50*/  UISETP.GE.U32.AND UP0, UPT, UR40, 0x9, UPT ;  /* 0x000000092800788c */ /* 0x000fe2000bf06070 */
[----:B------:R-:W-:Y:S01]  /*0e60*/  IADD3 R16, P0, R16, R10, RZ ;  /* 0x0000000a10107210 */ /* 0x000fe20007f1e0ff */
[----:B------:R-:W-:Y:S01]  /*0e70*/  UIMAD.WIDE.U32 UR4, UR40, 0x38e38e39, URZ ;  /* 0x38e38e39280478a5 */ /* 0x000fe2000f8e003f */
[----:B------:R-:W-:-:S03]  /*0e80*/  UMOV UR39, URZ ;  /* 0x0000003f00277c82 */ /* 0x000fc60008000000 */
[----:B------:R-:W-:Y:S01]  /*0e90*/  USHF.R.U32.HI UR4, URZ, 0x1, UR5 ;  /* 0x000000013f047899 */ /* 0x000fe20008011605 */
[----:B------:R-:W-:-:S03]  /*0ea0*/  IMAD.X R17, R0, 0x1, R17, P0 ;  /* 0x0000000100117824 */ /* 0x000fc600000e0611 */
[----:B------:R-:W-:Y:S02]  /*0eb0*/  UIMAD UR38, UR4, -0x9, UR40 ;  /* 0xfffffff7042678a4 */ /* 0x000fe4000f8e0228 */
[----:B------:R-:W-:-:S12]  /*0ec0*/  @UP0 ULOP3.LUT UR39, UR4, 0x1, URZ, 0xc0, !UPT ;  /* 0x0000000104270892 */ /* 0x000fd8000f8ec03f */
.L_x_12:
[----:B------:R-:W-:Y:S01]  /*0ed0*/  ISETP.GE.U32.AND P0, PT, R16, UR8, PT ;  /* 0x0000000810007c0c */ /* 0x000fe2000bf06070 */
[----:B------:R-:W-:Y:S01]  /*0ee0*/  IMAD.MOV.U32 R22, RZ, RZ, -0x1 ;  /* 0xffffffffff167424 */ /* 0x000fe200078e00ff */
[----:B------:R-:W-:Y:S01]  /*0ef0*/  PRMT R3, RZ, 0x7610, R3 ;  /* 0x00007610ff037816 */ /* 0x000fe20000000003 */
[----:B------:R-:W-:Y:S01]  /*0f00*/  IMAD.MOV.U32 R18, RZ, RZ, -0x1 ;  /* 0xffffffffff127424 */ /* 0x000fe200078e00ff */
[----:B------:R-:W-:Y:S01]  /*0f10*/  ISETP.GE.U32.AND.EX P0, PT, R17, UR9, PT, P0 ;  /* 0x0000000911007c0c */ /* 0x000fe2000bf06100 */
[----:B------:R-:W-:-:S12]  /*0f20*/  IMAD.MOV.U32 R19, RZ, RZ, -0x1 ;  /* 0xffffffffff137424 */ /* 0x000fd800078e00ff */
[----:B------:R-:W-:Y:S05]  /*0f30*/  @P0 BRA `(.L_x_13) ;  /* 0x0000000400280947 */ /* 0x000fea0003800000 */
[----:B------:R-:W1:Y:S01]  /*0f40*/  LDC.64 R18, c[0x0][0x628] ;  /* 0x00018a00ff127b82 */ /* 0x000e620000000a00 */
[----:B------:R-:W-:Y:S02]  /*0f50*/  IMAD.MOV.U32 R8, RZ, RZ, R16 ;  /* 0x000000ffff087224 */ /* 0x000fe400078e0010 */
[----:B------:R-:W-:-:S05]  /*0f60*/  IMAD.MOV.U32 R9, RZ, RZ, R17 ;  /* 0x000000ffff097224 */ /* 0x000fca00078e0011 */
[----:B------:R-:W3:Y:S08]  /*0f70*/  LDC R22, c[0x0][0x630] ;  /* 0x00018c00ff167b82 */ /* 0x000ef00000000800 */
[----:B------:R-:W4:Y:S01]  /*0f80*/  LDC.64 R26, c[0x0][0x620] ;  /* 0x00018800ff1a7b82 */ /* 0x000f220000000a00 */
[----:B-1----:R-:W-:-:S04]  /*0f90*/  ISETP.NE.U32.AND P0, PT, R18, RZ, PT ;  /* 0x000000ff1200720c */ /* 0x002fc80003f05070 */
[----:B------:R-:W-:-:S13]  /*0fa0*/  ISETP.NE.AND.EX P0, PT, R19, RZ, PT, P0 ;  /* 0x000000ff1300720c */ /* 0x000fda0003f05300 */
[----:B---34-:R-:W-:Y:S05]  /*0fb0*/  @!P0 BRA `(.L_x_14) ;  /* 0x0000000000288947 */ /* 0x018fea0003800000 */
[----:B------:R-:W1:Y:S02]  /*0fc0*/  LDC R3, c[0x0][0x634] ;  /* 0x00018d00ff037b82 */ /* 0x000e640000000800 */
[----:B-1----:R-:W-:-:S05]  /*0fd0*/  IADD3 R3, P0, R16, R3, RZ ;  /* 0x0000000310037210 */ /* 0x002fca0007f1e0ff */
[----:B------:R-:W-:-:S04]  /*0fe0*/  IMAD.X R15, RZ, RZ, R17, P0 ;  /* 0x000000ffff0f7224 */ /* 0x000fc800000e0611 */
[----:B------:R-:W-:-:S04]  /*0ff0*/  IMAD.WIDE.U32 R8, R15, R18, RZ ;  /* 0x000000120f087225 */ /* 0x000fc800078e00ff */
[----:B0-----:R-:W-:-:S04]  /*1000*/  IMAD.WIDE.U32 R10, P0, R3, R19, R8 ;  /* 0x00000013030a7225 */ /* 0x001fc80007800008 */
[----:B------:R-:W-:-:S04]  /*1010*/  IMAD.WIDE.U32 R8, R3, R18, RZ ;  /* 0x0000001203087225 */ /* 0x000fc800078e00ff */
[----:B------:R-:W-:Y:S01]  /*1020*/  IMAD.X R13, RZ, RZ, RZ, P0 ;  /* 0x000000ffff0d7224 */ /* 0x000fe200000e06ff */
[----:B------:R-:W-:Y:S01]  /*1030*/  IADD3 RZ, P0, R9, R10, RZ ;  /* 0x0000000a09ff7210 */ /* 0x000fe20007f1e0ff */
[----:B------:R-:W-:-:S04]  /*1040*/  IMAD.MOV.U32 R12, RZ, RZ, R11 ;  /* 0x000000ffff0c7224 */ /* 0x000fc800078e000b */
[----:B------:R-:W-:-:S08]  /*1050*/  IMAD.WIDE.U32.X R8, R15, R19, R12, P0 ;  /* 0x000000130f087225 */ /* 0x000fd000000e040c */
.L_x_14:
[----:B------:R-:W1:Y:S01]  /*1060*/  LDC.64 R30, c[0x0][0x640] ;  /* 0x00019000ff1e7b82 */ /* 0x000e620000000a00 */
[-CC-:B------:R-:W-:Y:S02]  /*1070*/  SHF.R.U64 R32, R8, R22.reuse, R9.reuse ;  /* 0x0000001608207219 */ /* 0x180fe40000001209 */
[----:B------:R-:W-:Y:S02]  /*1080*/  SHF.R.U32.HI R3, RZ, R22, R9 ;  /* 0x00000016ff037219 */ /* 0x000fe40000011609 */
[----:B0-----:R-:W-:-:S03]  /*1090*/  IADD3 R11, P0, RZ, -R32, RZ ;  /* 0x80000020ff0b7210 */ /* 0x001fc60007f1e0ff */
[----:B------:R-:W0:Y:S02]  /*10a0*/  LDC R12, c[0x0][0x618] ;  /* 0x00018600ff0c7b82 */ /* 0x000e240000000800 */
[----:B------:R-:W-:Y:S02]  /*10b0*/  IMAD.X R3, RZ, RZ, ~R3, P0 ;  /* 0x000000ffff037224 */ /* 0x000fe400000e0e03 */
[----:B------:R-:W-:-:S04]  /*10c0*/  IMAD.WIDE.U32 R8, R11, R26, R16 ;  /* 0x0000001a0b087225 */ /* 0x000fc800078e0010 */
[----:B------:R-:W3:Y:S01]  /*10d0*/  LDC R22, c[0x0][0x608] ;  /* 0x00018200ff167b82 */ /* 0x000ee20000000800 */
[----:B------:R-:W-:-:S04]  /*10e0*/  IMAD R10, R3, R26, RZ ;  /* 0x0000001a030a7224 */ /* 0x000fc800078e02ff */
[----:B------:R-:W-:Y:S02]  /*10f0*/  IMAD R3, R11, R27, R10 ;  /* 0x0000001b0b037224 */ /* 0x000fe400078e020a */
[----:B------:R-:W-:Y:S01]  /*1100*/  IMAD.MOV.U32 R10, RZ, RZ, -0x1 ;  /* 0xffffffffff0a7424 */ /* 0x000fe200078e00ff */
[----:B------:R-:W4:Y:S01]  /*1110*/  LDC R29, c[0x0][0x658] ;  /* 0x00019600ff1d7b82 */ /* 0x000f220000000800 */
[----:B------:R-:W-:Y:S01]  /*1120*/  IMAD.IADD R3, R9, 0x1, R3 ;  /* 0x0000000109037824 */ /* 0x000fe200078e0203 */
[----:B-1----:R-:W-:-:S04]  /*1130*/  ISETP.NE.U32.AND P0, PT, R30, RZ, PT ;  /* 0x000000ff1e00720c */ /* 0x002fc80003f05070 */
[----:B------:R-:W-:Y:S02]  /*1140*/  ISETP.NE.AND.EX P0, PT, R31, RZ, PT, P0 ;  /* 0x000000ff1f00720c */ /* 0x000fe40003f05300 */
[----:B------:R-:W1:Y:S01]  /*1150*/  LDC R26, c[0x0][0x600] ;  /* 0x00018000ff1a7b82 */ /* 0x000e620000000800 */
[-CC-:B0-----:R-:W-:Y:S02]  /*1160*/  SHF.R.U64 R18, R8, R12.reuse, R3.reuse ;  /* 0x0000000c08127219 */ /* 0x181fe40000001203 */
[----:B------:R-:W-:-:S05]  /*1170*/  SHF.R.U32.HI R3, RZ, R12, R3 ;  /* 0x0000000cff037219 */ /* 0x000fca0000011603 */
[----:B------:R-:W0:Y:S01]  /*1180*/  LDC R27, c[0x0][0x648] ;  /* 0x00019200ff1b7b82 */ /* 0x000e220000000800 */
[-CC-:B---3--:R-:W-:Y:S02]  /*1190*/  SHF.R.U64 R34, R18, R22.reuse, R3.reuse ;  /* 0x0000001612227219 */ /* 0x188fe40000001203 */
[----:B------:R-:W-:Y:S01]  /*11a0*/  SHF.R.U32.HI R8, RZ, R22, R3 ;  /* 0x00000016ff087219 */ /* 0x000fe20000011603 */
[----:B------:R-:W-:-:S04]  /*11b0*/  IMAD.MOV.U32 R22, RZ, RZ, 0x1 ;  /* 0x00000001ff167424 */ /* 0x000fc800078e00ff */
[----:B------:R-:W3:Y:S01]  /*11c0*/  LDC R33, c[0x0][0x638] ;  /* 0x00018e00ff217b82 */ /* 0x000ee20000000800 */
[-CC-:B----4-:R-:W-:Y:S02]  /*11d0*/  SHF.R.U64 R36, R34, R29.reuse, R8.reuse ;  /* 0x0000001d22247219 */ /* 0x190fe40000001208 */
[-C--:B------:R-:W-:Y:S02]  /*11e0*/  SHF.L.U32 R3, R10, R29.reuse, RZ ;  /* 0x0000001d0a037219 */ /* 0x080fe400000006ff */
[----:B------:R-:W-:Y:S01]  /*11f0*/  SHF.R.U32.HI R9, RZ, R29, R8 ;  /* 0x0000001dff097219 */ /* 0x000fe20000011608 */
[----:B------:R-:W-:Y:S01]  /*1200*/  IMAD.MOV.U32 R8, RZ, RZ, R36 ;  /* 0x000000ffff087224 */ /* 0x000fe200078e0024 */
[----:B------:R-:W-:Y:S01]  /*1210*/  LOP3.LUT R15, RZ, R3, RZ, 0x33, !PT ;  /* 0x00000003ff0f7212 */ /* 0x000fe200078e33ff */
[----:B------:R-:W4:Y:S01]  /*1220*/  LDC R28, c[0x0][0x610] ;  /* 0x00018400ff1c7b82 */ /* 0x000f220000000800 */
[----:B------:R-:W-:Y:S05]  /*1230*/  @!P0 BRA `(.L_x_15) ;  /* 0x0000000000288947 */ /* 0x000fea0003800000 */
[----:B------:R-:W2:Y:S02]  /*1240*/  LDC R3, c[0x0][0x64c] ;  /* 0x00019300ff037b82 */ /* 0x000ea40000000800 */
[----:B--2---:R-:W-:-:S05]  /*1250*/  IADD3 R3, P0, R36, R3, RZ ;  /* 0x0000000324037210 */ /* 0x004fca0007f1e0ff */
[----:B------:R-:W-:-:S04]  /*1260*/  IMAD.X R19, RZ, RZ, R9, P0 ;  /* 0x000000ffff137224 */ /* 0x000fc800000e0609 */
[----:B------:R-:W-:-:S04]  /*1270*/  IMAD.WIDE.U32 R8, R19, R30, RZ ;  /* 0x0000001e13087225 */ /* 0x000fc800078e00ff */
[----:B------:R-:W-:-:S04]  /*1280*/  IMAD.WIDE.U32 R10, P0, R3, R31, R8 ;  /* 0x0000001f030a7225 */ /* 0x000fc80007800008 */
[----:B------:R-:W-:-:S04]  /*1290*/  IMAD.WIDE.U32 R8, R3, R30, RZ ;  /* 0x0000001e03087225 */ /* 0x000fc800078e00ff */
[----:B------:R-:W-:Y:S01]  /*12a0*/  IMAD.X R13, RZ, RZ, RZ, P0 ;  /* 0x000000ffff0d7224 */ /* 0x000fe200000e06ff */
[----:B------:R-:W-:Y:S01]  /*12b0*/  IADD3 RZ, P0, R9, R10, RZ ;  /* 0x0000000a09ff7210 */ /* 0x000fe20007f1e0ff */
[----:B------:R-:W-:-:S04]  /*12c0*/  IMAD.MOV.U32 R12, RZ, RZ, R11 ;  /* 0x000000ffff0c7224 */ /* 0x000fc800078e000b */
[----:B------:R-:W-:-:S08]  /*12d0*/  IMAD.WIDE.U32.X R8, R19, R31, R12, P0 ;  /* 0x0000001f13087225 */ /* 0x000fd000000e040c */
.L_x_15:
[----:B0-----:R-:W-:Y:S01]  /*12e0*/  SHF.R.U64 R7, R8, R27, R9 ;  /* 0x0000001b08077219 */ /* 0x001fe20000001209 */
[----:B-1----:R-:W-:Y:S01]  /*12f0*/  VIADD R9, R26, 0xffffffff ;  /* 0xffffffff1a097836 */ /* 0x002fe20000000000 */
[----:B------:R-:W-:Y:S01]  /*1300*/  SHF.L.U32 R3, R22, R29, RZ ;  /* 0x0000001d16037219 */ /* 0x000fe200000006ff */
[----:B------:R-:W-:Y:S01]  /*1310*/  @P1 IMAD R21, R25, R24, R6 ;  /* 0x0000001819151224 */ /* 0x000fe200078e0206 */
[----:B------:R-:W-:Y:S01]  /*1320*/  LOP3.LUT R8, R34, R15, RZ, 0xc0, !PT ;  /* 0x0000000f22087212 */ /* 0x000fe200078ec0ff */
[----:B------:R-:W-:Y:S02]  /*1330*/  IMAD.MOV R10, RZ, RZ, -R7 ;  /* 0x000000ffff0a7224 */ /* 0x000fe400078e0a07 */
[----:B------:R-:W-:Y:S02]  /*1340*/  IMAD.MOV.U32 R6, RZ, RZ, 0x1 ;  /* 0x00000001ff067424 */ /* 0x000fe400078e00ff */
[----:B------:R-:W-:Y:S01]  /*1350*/  IMAD R8, R3, R7, R8 ;  /* 0x0000000703087224 */ /* 0x000fe200078e0208 */
[----:B------:R-:W-:Y:S01]  /*1360*/  LOP3.LUT R7, R18, R9, RZ, 0xc0, !PT ;  /* 0x0000000912077212 */ /* 0x000fe200078ec0ff */
[----:B---3--:R-:W-:-:S02]  /*1370*/  IMAD R3, R10, R33, R36 ;  /* 0x000000210a037224 */ /* 0x008fc400078e0224 */
[----:B----4-:R-:W-:Y:S02]  /*1380*/  IMAD R22, R8, R28, R21 ;  /* 0x0000001c08167224 */ /* 0x010fe400078e0215 */
[----:B------:R-:W-:Y:S01]  /*1390*/  IMAD R7, R3, R26, R7 ;  /* 0x0000001a03077224 */ /* 0x000fe200078e0207 */
[----:B------:R-:W-:Y:S01]  /*13a0*/  PRMT R3, R6, 0x7610, R3 ;  /* 0x0000761006037816 */ /* 0x000fe20000000003 */
[----:B------:R-:W-:-:S03]  /*13b0*/  IMAD.MOV.U32 R19, RZ, RZ, R32 ;  /* 0x000000ffff137224 */ /* 0x000fc600078e0020 */
[----:B------:R-:W-:Y:S02]  /*13c0*/  SEL R18, R7, R22, !P1 ;  /* 0x0000001607127207 */ /* 0x000fe40004800000 */
[----:B------:R-:W-:-:S07]  /*13d0*/  SEL R22, R22, R7, !P1 ;  /* 0x0000000716167207 */ /* 0x000fce0004800000 */
.L_x_13:
[----:B------:R-:W-:Y:S05]  /*13e0*/  @!P3 BRA `(.L_x_16) ;  /* 0x00000000000cb947 */ /* 0x000fea0003800000 */
[----:B------:R-:W-:Y:S01]  /*13f0*/  UCGABAR_WAIT ;  /* 0x0000000000007dc7 */ /* 0x000fe20008000000 */
[----:B------:R-:W-:Y:S01]  /*1400*/  CCTL.IVALL ;  /* 0x00000000ff00798f */ /* 0x000fe20002000000 */
[----:B------:R-:W-:Y:S05]  /*1410*/  BRA `(.L_x_17) ;  /* 0x0000000000047947 */ /* 0x000fea0003800000 */
.L_x_16:
[----:B------:R-:W-:Y:S06]  /*1420*/  BAR.SYNC.DEFER_BLOCKING 0x0 ;  /* 0x0000000000007b1d */ /* 0x000fec0000010000 */
.L_x_17:
[----:B------:R-:W-:Y:S05]  /*1430*/  @!P2 BRA `(.L_x_18) ;  /* 0x00000054007ca947 */ /* 0x000fea0003800000 */
[----:B------:R-:W-:-:S13]  /*1440*/  ISETP.GT.U32.AND P0, PT, R35, 0x1, PT ;  /* 0x000000012300780c */ /* 0x000fda0003f04070 */
[----:B------:R-:W-:Y:S05]  /*1450*/  @P0 EXIT ;  /* 0x000000000000094d */ /* 0x000fea0003800000 */
.L_x_19:
[----:B------:R-:W-:-:S08]  /*1460*/  NOP ;  /* 0x0000000000007918 */ /* 0x000fd00000000000 */
[----:B------:R-:W1:Y:S02]  /*1470*/  USETMAXREG.TRY_ALLOC.CTAPOOL UP0, 0xe8 ;  /* 0x000000e8000079c8 */ /* 0x000e640008000600 */
[----:B-1----:R-:W-:-:S13]  /*1480*/  PLOP3.LUT P0, PT, PT, PT, UP0, 0x80, 0x0 ;  /* 0x000000000000781c */ /* 0x002fda0003f0f008 */
[----:B------:R-:W-:Y:S05]  /*1490*/  @!P0 BRA `(.L_x_19) ;  /* 0xfffffffc00f08947 */ /* 0x000fea000383ffff */
[----:B------:R-:W-:-:S13]  /*14a0*/  LOP3.LUT P0, RZ, R3, 0xff, RZ, 0xc0, !PT ;  /* 0x000000ff03ff7812 */ /* 0x000fda000780c0ff */
[----:B------:R-:W-:Y:S05]  /*14b0*/  @!P0 EXIT ;  /* 0x000000000000894d */ /* 0x000fea0003800000 */
[----:B------:R-:W3:Y:S01]  /*14c0*/  LDL.64 R12, [R1] ;  /* 0x00000000010c7983 */ /* 0x000ee20000100a00 */
[----:B------:R-:W1:Y:S01]  /*14d0*/  S2UR UR4, SR_CgaCtaId ;  /* 0x00000000000479c3 */ /* 0x000e620000008800 */
[CC--:B------:R-:W-:Y:S01]  /*14e0*/  LEA.HI R3, R20.reuse, R5.reuse, RZ, 0x2 ;  /* 0x0000000514037211 */ /* 0x0c0fe200078f10ff */
[----:B------:R-:W-:Y:S01]  /*14f0*/  UISETP.LT.AND UP0, UPT, UR40, 0x1, UPT ;  /* 0x000000012800788c */ /* 0x000fe2000bf01270 */
[----:B------:R-:W-:Y:S01]  /*1500*/  LEA.HI R20, R20, R5, RZ, 0x5 ;  /* 0x0000000514147211 */ /* 0x000fe200078f28ff */
[----:B------:R-:W-:Y:S01]  /*1510*/  UIADD3 UR5, UR43, -0x1, URZ ;  /* 0xffffffff2b057890 */ /* 0x000fe2000fffe03f */
[--C-:B------:R-:W-:Y:S01]  /*1520*/  SHF.R.S32.HI R92, RZ, 0x2, R3.reuse ;  /* 0x00000002ff5c7819 */ /* 0x100fe20000011403 */
[----:B------:R-:W-:Y:S01]  /*1530*/  USEL UR42, UR40, 0x1, UP0 ;  /* 0x00000001282a7887 */ /* 0x000fe20008000000 */
[----:B------:R-:W-:Y:S01]  /*1540*/  SHF.R.S32.HI R7, RZ, 0x1f, R3 ;  /* 0x0000001fff077819 */ /* 0x000fe20000011403 */
[----:B------:R-:W4:Y:S01]  /*1550*/  LDC R97, c[0x0][0x658] ;  /* 0x00019600ff617b82 */ /* 0x000f220000000800 */
[----:B------:R-:W-:Y:S01]  /*1560*/  LOP3.LUT R4, R3, 0xfffffffc, RZ, 0xc0, !PT ;  /* 0xfffffffc03047812 */ /* 0x000fe200078ec0ff */
[----:B------:R-:W-:Y:S01]  /*1570*/  UMOV UR41, 0x400 ;  /* 0x0000040000297882 */ /* 0x000fe20000000000 */
[----:B------:R-:W-:Y:S01]  /*1580*/  LEA.HI R7, R7, R92, RZ, 0x3 ;  /* 0x0000005c07077211 */ /* 0x000fe200078f18ff */
[----:B------:R-:W-:Y:S01]  /*1590*/  UISETP.NE.AND UP0, UPT, UR5, URZ, UPT ;  /* 0x0000003f0500728c */ /* 0x000fe2000bf05270 */
[----:B------:R-:W-:Y:S01]  /*15a0*/  SHF.R.S32.HI R3, RZ, 0x5, R20 ;  /* 0x00000005ff037819 */ /* 0x000fe20000011414 */
[----:B------:R-:W-:Y:S01]  /*15b0*/  IMAD.IADD R4, R5, 0x1, -R4 ;  /* 0x0000000105047824 */ /* 0x000fe200078e0a04 */
[----:B------:R-:W-:Y:S01]  /*15c0*/  LOP3.LUT R7, R7, 0xfffffff8, RZ, 0xc0, !PT ;  /* 0xfffffff807077812 */ /* 0x000fe200078ec0ff */
[----:B------:R-:W2:Y:S01]  /*15d0*/  LDC.64 R8, c[0x0][0x5c8] ;  /* 0x00017200ff087b82 */ /* 0x000ea20000000a00 */
[----:B------:R-:W-:Y:S01]  /*15e0*/  IMAD.MOV.U32 R6, RZ, RZ, -0x1 ;  /* 0xffffffffff067424 */ /* 0x000fe200078e00ff */
[----:B------:R-:W-:Y:S01]  /*15f0*/  ULDC UR6, c[0x0][0x284] ;  /* 0x0000a10000067ab9 */ /* 0x000fe20000000800 */
[----:B0-----:R-:W-:Y:S01]  /*1600*/  IMAD.MOV.U32 R10, RZ, RZ, 0x1 ;  /* 0x00000001ff0a7424 */ /* 0x001fe200078e00ff */
[----:B------:R-:W-:Y:S01]  /*1610*/  LOP3.LUT R104, R23, 0x1, RZ, 0xfc, !PT ;  /* 0x0000000117687812 */ /* 0x000fe200078efcff */
[----:B------:R-:W-:Y:S01]  /*1620*/  IMAD.IADD R92, R92, 0x1, -R7 ;  /* 0x000000015c5c7824 */ /* 0x000fe200078e0a07 */
[----:B------:R-:W-:Y:S01]  /*1630*/  USHF.L.U32 UR45, UR40, 0x1, URZ ;  /* 0x00000001282d7899 */ /* 0x000fe2000800063f */
[----:B------:R-:W-:Y:S01]  /*1640*/  IMAD.SHL.U32 R94, R4, 0x2, RZ ;  /* 0x00000002045e7824 */ /* 0x000fe200078e00ff */
[----:B------:R-:W0:Y:S01]  /*1650*/  LDC R99, c[0x0][0x288] ;  /* 0x0000a200ff637b82 */ /* 0x000e220000000800 */
[----:B-1----:R-:W-:Y:S01]  /*1660*/  ULEA UR41, UR4, UR41, 0x18 ;  /* 0x0000002904297291 */ /* 0x002fe2000f8ec03f */
[--C-:B------:R-:W-:Y:S01]  /*1670*/  SHF.R.S32.HI R93, RZ, 0x1f, R92.reuse ;  /* 0x0000001fff5d7819 */ /* 0x100fe2000001145c */
[----:B------:R-:W-:Y:S01]  /*1680*/  USHF.L.U32 UR4, UR5, 0x3, URZ ;  /* 0x0000000305047899 */ /* 0x000fe2000800063f */
[C---:B------:R-:W-:Y:S01]  /*1690*/  IMAD R102, R3.reuse, -0x10, -R92 ;  /* 0xfffffff003667824 */ /* 0x040fe200078e0a5c */
[----:B------:R-:W-:Y:S01]  /*16a0*/  USEL UR5, URZ, 0x1, UP0 ;  /* 0x000000013f057887 */ /* 0x000fe20008000000 */
[----:B------:R-:W-:Y:S01]  /*16b0*/  SHF.R.S32.HI R95, RZ, 0x1f, R94 ;  /* 0x0000001fff5f7819 */ /* 0x000fe2000001145e */
[----:B------:R-:W-:Y:S01]  /*16c0*/  UIADD3 UR46, UR41, 0xa0, URZ ;  /* 0x000000a0292e7890 */ /* 0x000fe2000fffe03f */
[----:B------:R-:W1:Y:S01]  /*16d0*/  LDC R100, c[0x0][0x600] ;  /* 0x00018000ff647b82 */ /* 0x000e620000000800 */
[-C--:B----4-:R-:W-:Y:S01]  /*16e0*/  SHF.L.U32 R6, R6, R97.reuse, RZ ;  /* 0x0000006106067219 */ /* 0x090fe200000006ff */
[----:B------:R-:W-:Y:S01]  /*16f0*/  ULOP3.LUT UR4, UR4, 0x8, URZ, 0xc0, !UPT ;  /* 0x0000000804047892 */ /* 0x000fe2000f8ec03f */
[----:B------:R-:W-:Y:S01]  /*1700*/  IMAD.WIDE R92, R3, 0x10, R92 ;  /* 0x00000010035c7825 */ /* 0x000fe200078e025c */
[----:B------:R-:W-:Y:S01]  /*1710*/  SHF.L.U32 R97, R10, R97, RZ ;  /* 0x000000610a617219 */ /* 0x000fe200000006ff */
[----:B------:R-:W-:Y:S01]  /*1720*/  UIADD3 UR42, -UR42, UR40, URZ ;  /* 0x000000282a2a7290 */ /* 0x000fe2000fffe13f */
[----:B------:R-:W-:Y:S01]  /*1730*/  LOP3.LUT R101, RZ, R6, RZ, 0x33, !PT ;  /* 0x00000006ff657212 */ /* 0x000fe200078e33ff */
[----:B------:R-:W-:Y:S01]  /*1740*/  IMAD.U32 R105, RZ, RZ, UR5 ;  /* 0x00000005ff697e24 */ /* 0x000fe2000f8e00ff */
[C---:B--2---:R-:W-:Y:S01]  /*1750*/  SHF.L.U64.HI R96, R8.reuse, 0x3, R9 ;  /* 0x0000000308607819 */ /* 0x044fe20000010209 */
[----:B------:R-:W-:Y:S01]  /*1760*/  IMAD.SHL.U32 R91, R8, 0x8, RZ ;  /* 0x00000008085b7824 */ /* 0x000fe200078e00ff */
[----:B------:R-:W-:Y:S01]  /*1770*/  ULEA UR43, UR43, UR46, 0x3 ;  /* 0x0000002e2b2b7291 */ /* 0x000fe2000f8e183f */
[----:B------:R-:W-:Y:S01]  /*1780*/  VIADD R102, R102, UR6 ;  /* 0x0000000666667c36 */ /* 0x000fe20008000000 */
[----:B------:R-:W-:-:S02]  /*1790*/  ULOP3.LUT UR47, UR4, 0x8, URZ, 0x3c, !UPT ;  /* 0x00000008042f7892 */ /* 0x000fc4000f8e3c3f */
[----:B------:R-:W-:Y:S01]  /*17a0*/  ULOP3.LUT UR44, UR4, 0x18, URZ, 0x3c, !UPT ;  /* 0x00000018042c7892 */ /* 0x000fe2000f8e3c3f */
[----:B0-----:R-:W-:Y:S02]  /*17b0*/  IMAD R99, R4, -0x2, R99 ;  /* 0xfffffffe04637824 */ /* 0x001fe400078e0263 */
[----:B-1----:R-:W-:Y:S01]  /*17c0*/  VIADD R100, R100, 0xffffffff ;  /* 0xffffffff64647836 */ /* 0x002fe20000000000 */
[----:B---3--:R-:W-:-:S08]  /*17d0*/  SHF.L.U64.HI R98, R12, 0x1, R0 ;  /* 0x000000010c627819 */ /* 0x008fd00000010200 */
.L_x_167:
[----:B------:R-:W-:-:S04]  /*17e0*/  SHF.L.U32 R0, R105, 0x1f, RZ ;  /* 0x0000001f69007819 */ /* 0x000fc800000006ff */
[----:B------:R-:W0:Y:S02]  /*17f0*/  SYNCS.PHASECHK.TRANS64.TRYWAIT P0, [UR43+-0x8], R0 ;  /* 0xfffff800ff0075a7 */ /* 0x000e24000800016b */
[----:B01-34-:R-:W-:Y:S05]  /*1800*/  @!P0 BRA `(.L_x_20) ;  /* 0x0000006400408947 */ /* 0x01bfea0003800000 */
.L_x_194:
[----:B------:R-:W-:Y:S02]  /*1810*/  ULDC UR4, c[0x0][0x28c] ;  /* 0x0000a30000047ab9 */ /* 0x000fe40000000800 */
[----:B------:R-:W-:-:S13]  /*1820*/  ISETP.LT.AND P0, PT, RZ, UR4, PT ;  /* 0x00000004ff007c0c */ /* 0x000fda000bf01270 */
[----:B------:R-:W-:Y:S05]  /*1830*/  @P0 BRA `(.L_x_21) ;  /* 0x0000000000400947 */ /* 0x000fea0003800000 */
[----:B0-----:R-:W-:Y:S01]  /*1840*/  MOV R0, 0x0 ;  /* 0x0000000000007802 */ /* 0x001fe20000000f00 */
[----:B------:R-:W-:Y:S01]  /*1850*/  ULDC.64 UR4, c[0x4][0x68] ;  /* 0x01001a0000047ab9 */ /* 0x000fe20000000a00 */
[----:B------:R-:W-:Y:S01]  /*1860*/  ULDC.64 UR6, c[0x4][0x8] ;  /* 0x0100020000067ab9 */ /* 0x000fe20000000a00 */
[----:B------:R-:W-:Y:S01]  /*1870*/  IMAD.U32 R4, RZ, RZ, UR4 ;  /* 0x00000004ff047e24 */ /* 0x000fe2000f8e00ff */
[----:B------:R0:W1:Y:S01]  /*1880*/  LDC.64 R14, c[0x4][R0] ;  /* 0x01000000000e7b82 */ /* 0x0000620000000a00 */
[----:B------:R-:W-:Y:S01]  /*1890*/  IMAD.U32 R5, RZ, RZ, UR5 ;  /* 0x00000005ff057e24 */ /* 0x000fe2000f8e00ff */
[----:B------:R-:W-:Y:S01]  /*18a0*/  ULDC.64 UR4, c[0x4][0x70] ;  /* 0x01001c0000047ab9 */ /* 0x000fe20000000a00 */
[----:B------:R-:W-:Y:S02]  /*18b0*/  IMAD.U32 R10, RZ, RZ, UR6 ;  /* 0x00000006ff0a7e24 */ /* 0x000fe4000f8e00ff */
[----:B------:R-:W-:Y:S02]  /*18c0*/  IMAD.U32 R6, RZ, RZ, UR4 ;  /* 0x00000004ff067e24 */ /* 0x000fe4000f8e00ff */
[----:B------:R-:W-:-:S02]  /*18d0*/  IMAD.U32 R7, RZ, RZ, UR5 ;  /* 0x00000005ff077e24 */ /* 0x000fc4000f8e00ff */
[----:B------:R-:W-:Y:S02]  /*18e0*/  IMAD.U32 R11, RZ, RZ, UR7 ;  /* 0x00000007ff0b7e24 */ /* 0x000fe4000f8e00ff */
[----:B------:R-:W-:Y:S02]  /*18f0*/  IMAD.MOV.U32 R8, RZ, RZ, 0x1e1 ;  /* 0x000001e1ff087424 */ /* 0x000fe400078e00ff */
[----:B------:R-:W-:Y:S02]  /*1900*/  IMAD.MOV.U32 R12, RZ, RZ, 0x1 ;  /* 0x00000001ff0c7424 */ /* 0x000fe400078e00ff */
[----:B0-----:R-:W-:-:S07]  /*1910*/  IMAD.MOV.U32 R13, RZ, RZ, RZ ;  /* 0x000000ffff0d7224 */ /* 0x001fce00078e00ff */
[----:B------:R-:W-:-:S07]  /*1920*/  LEPC R20, `(.L_x_21) ;  /* 0x000000001014794e */ /* 0x000fce0000000000 */
[----:B-1---5:R-:W-:Y:S05]  /*1930*/  CALL.ABS.NOINC R14 ;  /* 0x000000000e007343 */ /* 0x022fea0003c00000 */
.L_x_21:
[----:B------:R-:W-:-:S13]  /*1940*/  ISETP.NE.AND P0, PT, R104, 0x3, PT ;  /* 0x000000036800780c */ /* 0x000fda0003f05270 */
[----:B------:R-:W-:Y:S05]  /*1950*/  @!P0 BRA `(.L_x_22) ;  /* 0x0000000000048947 */ /* 0x000fea0003800000 */
[----:B------:R-:W-:Y:S01]  /*1960*/  BPT.TRAP 0x1 ;  /* 0x000000040000795c */ /* 0x000fe20000300000 */
.L_x_22:
[----:B0-----:R-:W-:Y:S02]  /*1970*/  IMAD.U32 R3, RZ, RZ, UR38 ;  /* 0x00000026ff037e24 */ /* 0x001fe4000f8e00ff */
[----:B------:R-:W-:-:S03]  /*1980*/  IMAD.U32 R0, RZ, RZ, UR39 ;  /* 0x00000027ff007e24 */ /* 0x000fc6000f8e00ff */
[----:B------:R-:W-:Y:S02]  /*1990*/  LEA R3, R3, UR41, 0x3 ;  /* 0x0000002903037c11 */ /* 0x000fe4000f8e18ff */
[----:B------:R-:W-:-:S04]  /*19a0*/  SHF.L.U32 R0, R0, 0x1f, RZ ;  /* 0x0000001f00007819 */ /* 0x000fc800000006ff */
[----:B------:R0:W1:Y:S01]  /*19b0*/  SYNCS.PHASECHK.TRANS64.TRYWAIT P1, [R3+URZ], R0 ;  /* 0x00000000030075a7 */ /* 0x000062000802017f */
[----:B------:R-:W-:Y:S05]  /*19c0*/  @!P0 BRA `(.L_x_23) ;  /* 0x0000000000048947 */ /* 0x000fea0003800000 */
[----:B------:R-:W-:Y:S01]  /*19d0*/  BPT.TRAP 0x1 ;  /* 0x000000040000795c */ /* 0x000fe20000300000 */
.L_x_23:
[----:B------:R-:W-:-:S05]  /*19e0*/  IMAD.U32 R4, RZ, RZ, UR42 ;  /* 0x0000002aff047e24 */ /* 0x000fca000f8e00ff */
[----:B------:R-:W-:Y:S01]  /*19f0*/  ISETP.GE.AND P2, PT, R4, 0x1, PT ;  /* 0x000000010400780c */ /* 0x000fe20003f46270 */
[----:B-1----:R-:W-:-:S12]  /*1a00*/  @P1 BRA `(.L_x_24) ;  /* 0x0000000000081947 */ /* 0x002fd80003800000 */
[----:B------:R-:W1:Y:S02]  /*1a10*/  SYNCS.PHASECHK.TRANS64.TRYWAIT P1, [R3+URZ], R0 ;  /* 0x00000000030075a7 */ /* 0x000e64000802017f */
[----:B-1----:R-:W-:Y:S05]  /*1a20*/  @!P1 BRA `(.L_x_25) ;  /* 0x0000006000d09947 */ /* 0x002fea0003800000 */
.L_x_24:
[----:B------:R-:W-:Y:S05]  /*1a30*/  WARPSYNC.ALL ;  /* 0x0000000000007948 */ /* 0x000fea0003800000 */
[----:B------:R-:W-:Y:S01]  /*1a40*/  UIADD3 UR4, UR41, 0x180, URZ ;  /* 0x0000018029047890 */ /* 0x000fe2000fffe03f */
[----:B------:R-:W-:Y:S01]  /*1a50*/  WARPGROUP.ARRIVE ;  /* 0x00000000000079c5 */ /* 0x000fe20000000000 */
[----:B------:R-:W-:Y:S02]  /*1a60*/  UIADD3 UR5, UR41, 0x12180, URZ ;  /* 0x0001218029057890 */ /* 0x000fe4000fffe03f */
[----:B------:R-:W-:Y:S02]  /*1a70*/  USHF.R.U32.HI UR4, URZ, 0x4, UR4 ;  /* 0x000000043f047899 */ /* 0x000fe40008011604 */
[----:B------:R-:W-:-:S02]  /*1a80*/  USHF.R.U32.HI UR5, URZ, 0x4, UR5 ;  /* 0x000000043f057899 */ /* 0x000fc40008011605 */
[----:B------:R-:W-:Y:S02]  /*1a90*/  ULOP3.LUT UR4, UR4, 0x3fff, URZ, 0xc0, !UPT ;  /* 0x00003fff04047892 */ /* 0x000fe4000f8ec03f */
[----:B------:R-:W-:Y:S02]  /*1aa0*/  ULOP3.LUT UR5, UR5, 0x3fff, URZ, 0xc0, !UPT ;  /* 0x00003fff05057892 */ /* 0x000fe4000f8ec03f */
[----:B------:R-:W-:Y:S02]  /*1ab0*/  ULOP3.LUT UR8, UR4, 0x10000, URZ, 0xfc, !UPT ;  /* 0x0001000004087892 */ /* 0x000fe4000f8efc3f */
[----:B------:R-:W-:Y:S02]  /*1ac0*/  ULOP3.LUT UR9, UR5, 0x10000, URZ, 0xfc, !UPT ;  /* 0x0001000005097892 */ /* 0x000fe4000f8efc3f */
[----:B------:R-:W-:Y:S02]  /*1ad0*/  ULEA UR10, UR38, UR8, 0x9 ;  /* 0x00000008260a7291 */ /* 0x000fe4000f8e483f */
[----:B------:R-:W-:Y:S01]  /*1ae0*/  ULEA UR11, UR38, UR9, 0xa ;  /* 0x00000009260b7291 */ /* 0x000fe2000f8e503f */
[----:B------:R-:W-:Y:S01]  /*1af0*/  UMOV UR5, 0x40000040 ;  /* 0x4000004000057882 */ /* 0x000fe20000000000 */
[----:B------:R-:W-:-:S03]  /*1b00*/  UMOV UR7, 0x40000040 ;  /* 0x4000004000077882 */ /* 0x000fc60000000000 */
[----:B------:R-:W-:Y:S02]  /*1b10*/  UMOV UR4, UR10 ;  /* 0x0000000a00047c82 */ /* 0x000fe40008000000 */
[----:B------:R-:W-:Y:S02]  /*1b20*/  UMOV UR6, UR11 ;  /* 0x0000000b00067c82 */ /* 0x000fe40008000000 */
[----:B------:R-:W-:Y:S01]  /*1b30*/  HGMMA.64x128x16.F32.BF16 R24, gdesc[UR4], RZ, !UPT, gsb0 ;  /* 0x01e00000041879f0 */ /* 0x000fe2000c0018ff */
[----:B------:R-:W-:Y:S02]  /*1b40*/  UIADD3 UR4, UR10, 0x2, URZ ;  /* 0x000000020a047890 */ /* 0x000fe4000fffe03f */
[----:B------:R-:W-:Y:S01]  /*1b50*/  UIADD3 UR6, UR11, 0x2, URZ ;  /* 0x000000020b067890 */ /* 0x000fe2000fffe03f */
[----:B------:R-:W-:Y:S01]  /*1b60*/  UMOV UR5, 0x40000040 ;  /* 0x4000004000057882 */ /* 0x000fe20000000000 */
[----:B------:R-:W-:Y:S01]  /*1b70*/  UMOV UR7, 0x40000040 ;  /* 0x4000004000077882 */ /* 0x000fe20000000000 */
[----:B------:R-:W-:-:S02]  /*1b80*/  WARPGROUP.DEPBAR.LE gsb0, 0x0 ;  /* 0x00008000000079c5 */ /* 0x000fc40000010000 */
[----:B------:R-:W-:-:S06]  /*1b90*/  WARPGROUP.ARRIVE ;  /* 0x00000000000079c5 */ /* 0x000fcc0000000000 */
[----:B------:R-:W-:Y:S01]  /*1ba0*/  HGMMA.64x128x16.F32.BF16 R24, gdesc[UR4], R24, gsb0 ;  /* 0x01e00000041879f0 */ /* 0x000fe20008001818 */
[----:B------:R-:W-:Y:S02]  /*1bb0*/  UIADD3 UR4, UR10, 0x4, URZ ;  /* 0x000000040a047890 */ /* 0x000fe4000fffe03f */
[----:B------:R-:W-:Y:S01]  /*1bc0*/  UIADD3 UR6, UR11, 0x4, URZ ;  /* 0x000000040b067890 */ /* 0x000fe2000fffe03f */
[----:B------:R-:W-:Y:S01]  /*1bd0*/  UMOV UR5, 0x40000040 ;  /* 0x4000004000057882 */ /* 0x000fe20000000000 */
[----:B------:R-:W-:Y:S01]  /*1be0*/  UMOV UR7, 0x40000040 ;  /* 0x4000004000077882 */ /* 0x000fe20000000000 */
[----:B------:R-:W-:Y:S02]  /*1bf0*/  WARPGROUP.DEPBAR.LE gsb0, 0x0 ;  /* 0x00008000000079c5 */ /* 0x000fe40000010000 */
        /* <DEDUP_REMOVED lines=8> */
[----:B------:R-:W-:Y:S03]  /*1c80*/  HGMMA.64x128x16.F32.BF16 R24, gdesc[UR4], R24, gsb0 ;  /* 0x01e00000041879f0 */ /* 0x000fe60008001818 */
[----:B------:R-:W-:Y:S02]  /*1c90*/  WARPGROUP.DEPBAR.LE gsb0, 0x0 ;  /* 0x00008000000079c5 */ /* 0x000fe40000010000 */
[----:B------:R-:W-:Y:S05]  /*1ca0*/  @!P2 BRA `(.L_x_26) ;  /* 0x000000040014a947 */ /* 0x000fea0003800000 */
[----:B------:R-:W-:Y:S01]  /*1cb0*/  UIADD3 UR4, UR38, 0x1, URZ ;  /* 0x0000000126047890 */ /* 0x000fe2000fffe03f */
[----:B01----:R-:W-:Y:S02]  /*1cc0*/  IMAD.U32 R0, RZ, RZ, UR42 ;  /* 0x0000002aff007e24 */ /* 0x003fe4000f8e00ff */
[----:B------:R-:W-:Y:S01]  /*1cd0*/  IMAD.U32 R3, RZ, RZ, UR38 ;  /* 0x00000026ff037e24 */ /* 0x000fe2000f8e00ff */
[----:B------:R-:W-:-:S04]  /*1ce0*/  UISETP.NE.AND UP0, UPT, UR4, 0x9, UPT ;  /* 0x000000090400788c */ /* 0x000fc8000bf05270 */
[----:B------:R-:W-:Y:S02]  /*1cf0*/  USEL UR5, URZ, 0x1, UP0 ;  /* 0x000000013f057887 */ /* 0x000fe40008000000 */
[----:B------:R-:W-:Y:S02]  /*1d00*/  USEL UR10, UR4, URZ, UP0 ;  /* 0x0000003f040a7287 */ /* 0x000fe40008000000 */
[----:B------:R-:W-:-:S06]  /*1d10*/  ULOP3.LUT UR5, UR39, UR5, URZ, 0x3c, !UPT ;  /* 0x0000000527057292 */ /* 0x000fcc000f8e3c3f */
[----:B------:R-:W-:-:S07]  /*1d20*/  IMAD.U32 R6, RZ, RZ, UR5 ;  /* 0x00000005ff067e24 */ /* 0x000fce000f8e00ff */
.L_x_33:
[----:B------:R-:W-:Y:S05]  /*1d30*/  @!P0 BRA `(.L_x_27) ;  /* 0x0000000000048947 */ /* 0x000fea0003800000 */
[----:B------:R-:W-:Y:S01]  /*1d40*/  BPT.TRAP 0x1 ;  /* 0x000000040000795c */ /* 0x000fe20000300000 */
.L_x_27:
[----:B------:R-:W-:Y:S01]  /*1d50*/  ULEA UR4, UR10, UR41, 0x3 ;  /* 0x000000290a047291 */ /* 0x000fe2000f8e183f */
[----:B------:R-:W-:-:S08]  /*1d60*/  SHF.L.U32 R4, R6, 0x1f, RZ ;  /* 0x0000001f06047819 */ /* 0x000fd000000006ff */
[----:B------:R0:W1:Y:S01]  /*1d70*/  SYNCS.PHASECHK.TRANS64.TRYWAIT P1, [UR4], R4 ;  /* 0x00000004ff0075a7 */ /* 0x0000620008020144 */
[----:B------:R-:W-:Y:S05]  /*1d80*/  @!P0 BRA `(.L_x_28) ;  /* 0x0000000000048947 */ /* 0x000fea0003800000 */
[----:B------:R-:W-:Y:S01]  /*1d90*/  BPT.TRAP 0x1 ;  /* 0x000000040000795c */ /* 0x000fe20000300000 */
.L_x_28:
[----:B-1----:R-:W-:Y:S05]  /*1da0*/  @P1 BRA `(.L_x_29) ;  /* 0x0000000000081947 */ /* 0x002fea0003800000 */
[----:B------:R-:W1:Y:S02]  /*1db0*/  SYNCS.PHASECHK.TRANS64.TRYWAIT P1, [UR4], R4 ;  /* 0x00000004ff0075a7 */ /* 0x000e640008020144 */
[----:B-1----:R-:W-:Y:S05]  /*1dc0*/  @!P1 BRA `(.L_x_30) ;  /* 0x0000005c00fc9947 */ /* 0x002fea0003800000 */
.L_x_29:
[----:B------:R-:W-:Y:S01]  /*1dd0*/  ULEA UR11, UR10, UR8, 0x9 ;  /* 0x000000080a0b7291 */ /* 0x000fe2000f8e483f */
[----:B------:R-:W-:Y:S01]  /*1de0*/  WARPGROUP.ARRIVE ;  /* 0x00000000000079c5 */ /* 0x000fe20000000000 */
[----:B------:R-:W-:Y:S01]  /*1df0*/  ULEA UR12, UR10, UR9, 0xa ;  /* 0x000000090a0c7291 */ /* 0x000fe2000f8e503f */
[----:B------:R-:W-:Y:S01]  /*1e00*/  UMOV UR5, 0x40000040 ;  /* 0x4000004000057882 */ /* 0x000fe20000000000 */
[----:B------:R-:W-:-:S03]  /*1e10*/  UMOV UR7, 0x40000040 ;  /* 0x4000004000077882 */ /* 0x000fc60000000000 */
[----:B------:R-:W-:Y:S02]  /*1e20*/  UMOV UR4, UR11 ;  /* 0x0000000b00047c82 */ /* 0x000fe40008000000 */
[----:B------:R-:W-:Y:S02]  /*1e30*/  UMOV UR6, UR12 ;  /* 0x0000000c00067c82 */ /* 0x000fe40008000000 */
[----:B------:R-:W-:Y:S01]  /*1e40*/  HGMMA.64x128x16.F32.BF16 R24, gdesc[UR4], R24, gsb0 ;  /* 0x01e00000041879f0 */ /* 0x000fe20008001818 */
        /* <DEDUP_REMOVED lines=23> */
[----:B------:R-:W-:Y:S01]  /*1fc0*/  BPT.TRAP 0x1 ;  /* 0x000000040000795c */ /* 0x000fe20000300000 */
.L_x_31:
[----:B------:R-:W-:-:S13]  /*1fd0*/  ISETP.NE.AND P1, PT, R103, RZ, PT ;  /* 0x000000ff6700720c */ /* 0x000fda0003f25270 */
[----:B01----:R-:W-:-:S05]  /*1fe0*/  @P1 LEA R4, R3, UR41, 0x3 ;  /* 0x0000002903041c11 */ /* 0x003fca000f8e18ff */
[----:B------:R-:W-:-:S05]  /*1ff0*/  @P1 VIADD R5, R4, 0x48 ;  /* 0x0000004804051836 */ /* 0x000fca0000000000 */
[----:B------:R-:W-:-:S04]  /*2000*/  @P1 PRMT R5, R88, 0x654, R5 ;  /* 0x0000065458051816 */ /* 0x000fc80000000005 */
[----:B------:R0:W-:Y:S01]  /*2010*/  @P1 SYNCS.ARRIVE.TRANS64.RED.A1T0 RZ, [R5+URZ], RZ ;  /* 0x000000ff05ff19a7 */ /* 0x0001e2000810043f */
[----:B------:R-:W-:-:S13]  /*2020*/  ISETP.GT.U32.AND P1, PT, R23, 0x1, PT ;  /* 0x000000011700780c */ /* 0x000fda0003f24070 */
[----:B0-----:R-:W-:Y:S05]  /*2030*/  @P1 BRA `(.L_x_32) ;  /* 0x0000000000041947 */ /* 0x001fea0003800000 */
[----:B------:R-:W-:Y:S01]  /*2040*/  BPT.TRAP 0x1 ;  /* 0x000000040000795c */ /* 0x000fe20000300000 */
.L_x_32:
[----:B------:R-:W-:Y:S01]  /*2050*/  UIADD3 UR10, UR10, 0x1, URZ ;  /* 0x000000010a0a7890 */ /* 0x000fe2000fffe03f */
[C---:B------:R-:W-:Y:S01]  /*2060*/  ISETP.GT.AND P2, PT, R0.reuse, 0x1, PT ;  /* 0x000000010000780c */ /* 0x040fe20003f44270 */
[----:B------:R-:W-:Y:S02]  /*2070*/  VIADD R3, R3, 0x1 ;  /* 0x0000000103037836 */ /* 0x000fe40000000000 */
[----:B------:R-:W-:Y:S01]  /*2080*/  UISETP.NE.AND UP0, UPT, UR10, 0x9, UPT ;  /* 0x000000090a00788c */ /* 0x000fe2000bf05270 */
[----:B------:R-:W-:Y:S02]  /*2090*/  VIADD R0, R0, 0xffffffff ;  /* 0xffffffff00007836 */ /* 0x000fe40000000000 */
[C---:B------:R-:W-:Y:S01]  /*20a0*/  ISETP.NE.AND P1, PT, R3.reuse, 0x9, PT ;  /* 0x000000090300780c */ /* 0x040fe20003f25270 */
[----:B------:R-:W-:Y:S02]  /*20b0*/  USEL UR4, URZ, 0x1, UP0 ;  /* 0x000000013f047887 */ /* 0x000fe40008000000 */
[----:B------:R-:W-:Y:S01]  /*20c0*/  USEL UR10, UR10, URZ, UP0 ;  /* 0x0000003f0a0a7287 */ /* 0x000fe20008000000 */
[----:B------:R-:W-:-:S03]  /*20d0*/  SEL R3, R3, RZ, P1 ;  /* 0x000000ff03037207 */ /* 0x000fc60000800000 */
[----:B------:R-:W-:Y:S01]  /*20e0*/  LOP3.LUT R6, R6, UR4, RZ, 0x3c, !PT ;  /* 0x0000000406067c12 */ /* 0x000fe2000f8e3cff */
[----:B------:R-:W-:Y:S07]  /*20f0*/  @P2 BRA `(.L_x_33) ;  /* 0xfffffffc000c2947 */ /* 0x000fee000383ffff */
.L_x_26:
[----:B01----:R-:W0:Y:S01]  /*2100*/  LDC R0, c[0x0][0x28c] ;  /* 0x0000a300ff007b82 */ /* 0x003e220000000800 */
[----:B------:R-:W-:-:S04]  /*2110*/  IMAD.U32 R3, RZ, RZ, UR47 ;  /* 0x0000002fff037e24 */ /* 0x000fc8000f8e00ff */
[----:B------:R1:W-:Y:S01]  /*2120*/  SYNCS.ARRIVE.TRANS64.A1T0 RZ, [R3+UR46], RZ ;  /* 0x000000ff03ff79a7 */ /* 0x0003e2000810002e */
[----:B0-----:R-:W-:-:S13]  /*2130*/  ISETP.GE.AND P1, PT, R0, 0x1, PT ;  /* 0x000000010000780c */ /* 0x001fda0003f26270 */
[----:B-1----:R-:W-:Y:S05]  /*2140*/  @!P1 BRA `(.L_x_34) ;  /* 0x0000000000449947 */ /* 0x002fea0003800000 */
[----:B------:R-:W-:Y:S05]  /*2150*/  @!P0 BRA `(.L_x_35) ;  /* 0x0000000000048947 */ /* 0x000fea0003800000 */
[----:B------:R-:W-:Y:S01]  /*2160*/  BPT.TRAP 0x1 ;  /* 0x000000040000795c */ /* 0x000fe20000300000 */
.L_x_35:
[----:B------:R-:W-:-:S13]  /*2170*/  ISETP.NE.AND P0, PT, R103, RZ, PT ;  /* 0x000000ff6700720c */ /* 0x000fda0003f05270 */
[----:B------:R-:W-:-:S05]  /*2180*/  VOTEU.ANY UP0, P0 ;  /* 0x00000000003f7886 */ /* 0x000fca0000000100 */
[----:B------:R-:W-:-:S06]  /*2190*/  @UP0 UIADD3 UR4, UR38, UR42, URZ ;  /* 0x0000002a26040290 */ /* 0x000fcc000fffe03f */
[----:B------:R-:W-:Y:S02]  /*21a0*/  IMAD.U32 R4, RZ, RZ, UR4 ;  /* 0x00000004ff047e24 */ /* 0x000fe4000f8e00ff */
[----:B------:R-:W-:Y:S02]  /*21b0*/  IMAD.U32 R3, RZ, RZ, UR4 ;  /* 0x00000004ff037e24 */ /* 0x000fe4000f8e00ff */
[----:B------:R-:W-:-:S05]  /*21c0*/  @P0 IMAD.WIDE.U32 R4, R4, 0x38e38e39, RZ ;  /* 0x38e38e3904040825 */ /* 0x000fca00078e00ff */
[----:B------:R-:W-:-:S05]  /*21d0*/  @P0 SHF.R.U32.HI R0, RZ, 0x1, R5 ;  /* 0x00000001ff000819 */ /* 0x000fca0000011605 */
[----:B------:R-:W-:-:S05]  /*21e0*/  @P0 IMAD R0, R0, -0x9, R3 ;  /* 0xfffffff700000824 */ /* 0x000fca00078e0203 */
[----:B------:R-:W-:-:S05]  /*21f0*/  @P0 LEA R0, R0, UR41, 0x3 ;  /* 0x0000002900000c11 */ /* 0x000fca000f8e18ff */
[----:B------:R-:W-:-:S05]  /*2200*/  @P0 VIADD R3, R0, 0x48 ;  /* 0x0000004800030836 */ /* 0x000fca0000000000 */
[----:B------:R-:W-:-:S04]  /*2210*/  @P0 PRMT R3, R88, 0x654, R3 ;  /* 0x0000065458030816 */ /* 0x000fc80000000003 */
[----:B------:R0:W-:Y:S01]  /*2220*/  @P0 SYNCS.ARRIVE.TRANS64.RED.A1T0 RZ, [R3+URZ], RZ ;  /* 0x000000ff03ff09a7 */ /* 0x0001e2000810043f */
[----:B------:R-:W-:-:S13]  /*2230*/  ISETP.GT.U32.AND P0, PT, R23, 0x1, PT ;  /* 0x000000011700780c */ /* 0x000fda0003f04070 */
[----:B0-----:R-:W-:Y:S05]  /*2240*/  @P0 BRA `(.L_x_34) ;  /* 0x0000000000040947 */ /* 0x001fea0003800000 */
[----:B------:R-:W-:Y:S01]  /*2250*/  BPT.TRAP 0x1 ;  /* 0x000000040000795c */ /* 0x000fe20000300000 */
.L_x_34:
[----:B------:R-:W-:Y:S01]  /*2260*/  SHF.L.U32 R0, R105, 0x1f, RZ ;  /* 0x0000001f69007819 */ /* 0x000fe200000006ff */
[----:B------:R-:W-:Y:S01]  /*2270*/  UIADD3 UR38, UR38, UR45, URZ ;  /* 0x0000002d26267290 */ /* 0x000fe2000fffe03f */
[----:B------:R-:W-:Y:S01]  /*2280*/  SHF.R.S32.HI R11, RZ, 0x1f, R19 ;  /* 0x0000001fff0b7819 */ /* 0x000fe20000011413 */
[----:B------:R-:W-:Y:S01]  /*2290*/  UISETP.GE.U32.AND UP1, UPT, UR45, 0x9, UPT ;  /* 0x000000092d00788c */ /* 0x000fe2000bf26070 */
[----:B------:R-:W0:Y:S01]  /*22a0*/  SYNCS.PHASECHK.TRANS64.TRYWAIT P0, [UR43+0x8], R0 ;  /* 0x00000800ff0075a7 */ /* 0x000e22000800016b */
[----:B------:R-:W-:-:S04]  /*22b0*/  UISETP.GT.U32.AND UP0, UPT, UR38, 0x8, UPT ;  /* 0x000000082600788c */ /* 0x000fc8000bf04070 */
[----:B------:R-:W-:-:S04]  /*22c0*/  UISETP.LT.U32.AND UP0, UPT, UR45, 0x9, UP0 ;  /* 0x000000092d00788c */ /* 0x000fc80008701070 */
[----:B------:R-:W-:Y:S02]  /*22d0*/  USEL UR6, URZ, 0x1, !UP0 ;  /* 0x000000013f067887 */ /* 0x000fe4000c000000 */
[----:B------:R-:W-:Y:S02]  /*22e0*/  @UP1 UIMAD.WIDE.U32 UR4, UR38, 0x38e38e39, URZ ;  /* 0x38e38e39260418a5 */ /* 0x000fe4000f8e003f */
[----:B------:R-:W-:Y:S02]  /*22f0*/  ULOP3.LUT UR39, UR39, UR6, URZ, 0x3c, !UPT ;  /* 0x0000000627277292 */ /* 0x000fe4000f8e3c3f */
[----:B------:R-:W-:-:S04]  /*2300*/  @UP1 USHF.R.U32.HI UR4, URZ, 0x1, UR5 ;  /* 0x000000013f041899 */ /* 0x000fc80008011605 */
[----:B------:R-:W-:Y:S01]  /*2310*/  @UP1 ULOP3.LUT UR39, UR39, 0x1, UR4, 0x78, !UPT ;  /* 0x0000000127271892 */ /* 0x000fe2000f8e7804 */
[----:B0-----:R-:W-:Y:S11]  /*2320*/  @!P0 BRA `(.L_x_36) ;  /* 0x0000005800bc8947 */ /* 0x001ff60003800000 */
.L_x_195:
[----:B------:R-:W-:Y:S01]  /*2330*/  IMAD.SHL.U32 R7, R22, 0x40, RZ ;  /* 0x0000004016077824 */ /* 0x000fe200078e00ff */
[----:B------:R-:W-:Y:S01]  /*2340*/  ULDC UR6, c[0x0][0x284] ;  /* 0x0000a10000067ab9 */ /* 0x000fe20000000800 */
[----:B------:R-:W-:Y:S01]  /*2350*/  IMAD.SHL.U32 R12, R18, 0x80, RZ ;  /* 0x00000080120c7824 */ /* 0x000fe200078e00ff */
[----:B------:R-:W-:Y:S01]  /*2360*/  ULDC.64 UR4, c[0x0][0x5d0] ;  /* 0x0001740000047ab9 */ /* 0x000fe20000000a00 */
[----:B------:R-:W-:Y:S01]  /*2370*/  IMAD.WIDE R20, R22, 0x40, R92 ;  /* 0x0000004016147825 */ /* 0x000fe200078e025c */
[----:B------:R-:W-:Y:S01]  /*2380*/  ISETP.GE.AND P0, PT, R7, UR6, PT ;  /* 0x0000000607007c0c */ /* 0x000fe2000bf06270 */
[----:B------:R-:W-:Y:S01]  /*2390*/  ULDC UR6, c[0x0][0x288] ;  /* 0x0000a20000067ab9 */ /* 0x000fe20000000800 */
[----:B------:R-:W-:Y:S01]  /*23a0*/  SHF.R.S32.HI R13, RZ, 0x1f, R12 ;  /* 0x0000001fff0d7819 */ /* 0x000fe2000001140c */
[----:B0-----:R-:W-:Y:S01]  /*23b0*/  IMAD R0, R11, UR4, RZ ;  /* 0x000000040b007c24 */ /* 0x001fe2000f8e02ff */
[----:B------:R-:W-:Y:S01]  /*23c0*/  ISETP.GE.OR P0, PT, R12, UR6, P0 ;  /* 0x000000060c007c0c */ /* 0x000fe20008706670 */
[----:B------:R-:W-:-:S04]  /*23d0*/  IMAD.WIDE.U32 R4, R19, UR4, R94 ;  /* 0x0000000413047c25 */ /* 0x000fc8000f8e005e */
[----:B------:R-:W-:Y:S01]  /*23e0*/  IMAD R3, R19, UR5, R0 ;  /* 0x0000000513037c24 */ /* 0x000fe2000f8e0200 */
[----:B------:R-:W-:Y:S01]  /*23f0*/  IADD3 R4, P1, R12, R4, RZ ;  /* 0x000000040c047210 */ /* 0x000fe20007f3e0ff */
[----:B------:R-:W-:Y:S02]  /*2400*/  ULDC.64 UR4, c[0x0][0x5c8] ;  /* 0x0001720000047ab9 */ /* 0x000fe40000000a00 */
[----:B------:R-:W-:Y:S01]  /*2410*/  IMAD R9, R21, UR4, RZ ;  /* 0x0000000415097c24 */ /* 0x000fe2000f8e02ff */
[----:B------:R-:W-:-:S03]  /*2420*/  IADD3.X R5, R13, R5, R3, P1, !PT ;  /* 0x000000050d057210 */ /* 0x000fc60000ffe403 */
[C---:B------:R-:W-:Y:S02]  /*2430*/  IMAD R9, R20.reuse, UR5, R9 ;  /* 0x0000000514097c24 */ /* 0x040fe4000f8e0209 */
[----:B------:R-:W-:Y:S01]  /*2440*/  IMAD.WIDE.U32 R106, R20, UR4, R4 ;  /* 0x00000004146a7c25 */ /* 0x000fe2000f8e0004 */
[----:B------:R-:W-:Y:S06]  /*2450*/  @P0 BRA `(.L_x_37) ;  /* 0x0000003c00d80947 */ /* 0x000fec0003800000 */
[----:B-----5:R-:W-:Y:S01]  /*2460*/  FSETP.NEU.AND P1, PT, R90, RZ, PT ;  /* 0x000000ff5a00720b */ /* 0x020fe20003f2d000 */
[----:B------:R-:W-:Y:S01]  /*2470*/  IMAD.IADD R3, R99, 0x1, -R12 ;  /* 0x0000000163037824 */ /* 0x000fe200078e0a0c */
[----:B------:R-:W-:Y:S01]  /*2480*/  BSSY B0, `(.L_x_37) ;  /* 0x00003f3000007945 */ /* 0x000fe20003800000 */
[----:B------:R-:W-:Y:S02]  /*2490*/  IMAD.IADD R0, R102, 0x1, -R7 ;  /* 0x0000000166007824 */ /* 0x000fe400078e0a07 */
[----:B------:R-:W-:Y:S01]  /*24a0*/  IMAD.IADD R115, R107, 0x1, R9 ;  /* 0x000000016b737824 */ /* 0x000fe200078e0209 */
[----:B------:R-:W-:-:S04]  /*24b0*/  ISETP.GT.AND P0, PT, R3, RZ, PT ;  /* 0x000000ff0300720c */ /* 0x000fc80003f04270 */
[----:B------:R-:W-:-:S03]  /*24c0*/  ISETP.GT.AND P3, PT, R0, RZ, P0 ;  /* 0x000000ff0000720c */ /* 0x000fc60000764270 */
[----:B------:R-:W-:Y:S10]  /*24d0*/  @!P1 BRA `(.L_x_38) ;  /* 0x0000002c001c9947 */ /* 0x000ff40003800000 */
[----:B------:R-:W0:Y:S01]  /*24e0*/  LDC.64 R108, c[0x0][0x5b8] ;  /* 0x00016e00ff6c7b82 */ /* 0x000e220000000a00 */
[----:B------:R-:W-:-:S07]  /*24f0*/  ULDC.64 UR4, c[0x0][0x5c0] ;  /* 0x0001700000047ab9 */ /* 0x000fce0000000a00 */
[----:B------:R-:W1:Y:S08]  /*2500*/  LDC.64 R110, c[0x0][0x5b0] ;  /* 0x00016c00ff6e7b82 */ /* 0x000e700000000a00 */
[----:B------:R-:W2:Y:S01]  /*2510*/  LDC.64 R112, c[0x0][0x5a8] ;  /* 0x00016a00ff707b82 */ /* 0x000ea20000000a00 */
[-C--:B0-----:R-:W-:Y:S02]  /*2520*/  IMAD R6, R11, R108.reuse, RZ ;  /* 0x0000006c0b067224 */ /* 0x081fe400078e02ff */
[----:B------:R-:W-:-:S04]  /*2530*/  IMAD.WIDE.U32 R4, R19, R108, R94 ;  /* 0x0000006c13047225 */ /* 0x000fc800078e005e */
[----:B------:R-:W-:Y:S01]  /*2540*/  IMAD R107, R19, R109, R6 ;  /* 0x0000006d136b7224 */ /* 0x000fe200078e0206 */
[----:B------:R-:W-:Y:S01]  /*2550*/  IADD3 R6, P1, R12, R4, RZ ;  /* 0x000000040c067210 */ /* 0x000fe20007f3e0ff */
[----:B-1----:R-:W-:-:S03]  /*2560*/  IMAD R4, R21, R110, RZ ;  /* 0x0000006e15047224 */ /* 0x002fc600078e02ff */
[----:B------:R-:W-:Y:S01]  /*2570*/  IADD3.X R7, R13, R5, R107, P1, !PT ;  /* 0x000000050d077210 */ /* 0x000fe20000ffe46b */
[C---:B------:R-:W-:Y:S02]  /*2580*/  IMAD R109, R20.reuse, R111, R4 ;  /* 0x0000006f146d7224 */ /* 0x040fe400078e0204 */
[----:B------:R-:W-:-:S04]  /*2590*/  IMAD.WIDE.U32 R4, R20, R110, R6 ;  /* 0x0000006e14047225 */ /* 0x000fc800078e0006 */
[----:B------:R-:W-:Y:S01]  /*25a0*/  IMAD.IADD R5, R5, 0x1, R109 ;  /* 0x0000000105057824 */ /* 0x000fe200078e026d */
[----:B--2---:R-:W-:-:S04]  /*25b0*/  LEA R10, P1, R4, R112, 0x1 ;  /* 0x00000070040a7211 */ /* 0x004fc800078208ff */
[----:B------:R-:W-:-:S05]  /*25c0*/  LEA.HI.X R11, R4, R113, R5, 0x1, P1 ;  /* 0x00000071040b7211 */ /* 0x000fca00008f0c05 */
[----:B------:R0:W2:Y:S01]  /*25d0*/  @P3 LDG.E.LTC128B.U16 R18, desc[UR36][R10.64] ;  /* 0x000000240a123981 */ /* 0x0000a2000c1e1520 */
[----:B------:R-:W-:Y:S01]  /*25e0*/  IMAD.WIDE.U32 R4, R20, R110, R12 ;  /* 0x0000006e14047225 */ /* 0x000fe200078e000c */
[----:B------:R-:W-:Y:S02]  /*25f0*/  BSSY B1, `(.L_x_39) ;  /* 0x0000014000017945 */ /* 0x000fe40003800000 */
[----:B------:R-:W-:-:S04]  /*2600*/  IADD3 R14, P1, R94, R4, RZ ;  /* 0x000000045e0e7210 */ /* 0x000fc80007f3e0ff */
[----:B------:R-:W-:Y:S01]  /*2610*/  IADD3.X R15, R95, R109, R5, P1, !PT ;  /* 0x0000006d5f0f7210 */ /* 0x000fe20000ffe405 */
[----:B0-----:R-:W-:Y:S01]  /*2620*/  IMAD.SHL.U32 R10, R110, 0x8, RZ ;  /* 0x000000086e0a7824 */ /* 0x001fe200078e00ff */
[----:B------:R-:W-:Y:S02]  /*2630*/  LEA R8, P1, R106, UR4, 0x1 ;  /* 0x000000046a087c11 */ /* 0x000fe4000f8208ff */
[----:B------:R-:W-:Y:S01]  /*2640*/  SHF.L.U64.HI R11, R110, 0x3, R111 ;  /* 0x000000036e0b7819 */ /* 0x000fe2000001026f */
[----:B------:R-:W-:-:S04]  /*2650*/  IMAD.WIDE.U32 R14, R19, R108, R14 ;  /* 0x0000006c130e7225 */ /* 0x000fc800078e000e */
[----:B------:R-:W-:Y:S01]  /*2660*/  IMAD.IADD R5, R107, 0x1, R15 ;  /* 0x000000016b057824 */ /* 0x000fe200078e020f */
[----:B------:R-:W-:-:S04]  /*2670*/  LEA R4, P4, R14, R112, 0x1 ;  /* 0x000000700e047211 */ /* 0x000fc800078808ff */
[----:B------:R-:W-:Y:S01]  /*2680*/  LEA.HI.X R5, R14, R113, R5, 0x1, P4 ;  /* 0x000000710e057211 */ /* 0x000fe200020f0c05 */
[----:B--2---:R-:W-:-:S04]  /*2690*/  IMAD.U32 R9, R18, 0x10000, RZ ;  /* 0x0001000012097824 */ /* 0x004fc800078e00ff */
[----:B------:R-:W-:-:S04]  /*26a0*/  FMUL R9, R9, R90 ;  /* 0x0000005a09097220 */ /* 0x000fc80000400000 */
[----:B------:R-:W-:Y:S01]  /*26b0*/  FFMA R24, R24, R89, R9 ;  /* 0x0000005918187223 */ /* 0x000fe20000000009 */
[----:B------:R-:W-:Y:S02]  /*26c0*/  LEA.HI.X R9, R106, UR5, R115, 0x1, P1 ;  /* 0x000000056a097c11 */ /* 0x000fe400088f0c73 */
[----:B------:R-:W-:Y:S02]  /*26d0*/  ISETP.GT.AND P1, PT, R3, 0x1, PT ;  /* 0x000000010300780c */ /* 0x000fe40003f24270 */
[----:B------:R-:W-:Y:S02]  /*26e0*/  F2FP.BF16.F32.PACK_AB R24, RZ, R24 ;  /* 0x00000018ff18723e */ /* 0x000fe400000010ff */
[----:B------:R-:W-:-:S03]  /*26f0*/  ISETP.GT.AND P2, PT, R0, RZ, P1 ;  /* 0x000000ff0000720c */ /* 0x000fc60000f44270 */
[----:B------:R0:W-:Y:S10]  /*2700*/  @P3 STG.E.U16 desc[UR36][R8.64], R24 ;  /* 0x0000001808003986 */ /* 0x0001f4000c101524 */
[----:B------:R-:W-:Y:S05]  /*2710*/  @!P2 BRA `(.L_x_40) ;  /* 0x000000000004a947 */ /* 0x000fea0003800000 */
[----:B------:R1:W5:Y:S02]  /*2720*/  LDG.E.LTC128B.U16 R18, desc[UR36][R4.64+0x2] ;  /* 0x0000022404127981 */ /* 0x000364000c1e1520 */
.L_x_40:
[----:B------:R-:W-:Y:S05]  /*2730*/  BSYNC B1 ;  /* 0x0000000000017941 */ /* 0x000fea0003800000 */
.L_x_39:
[----:B------:R-:W-:Y:S01]  /*2740*/  IMAD.WIDE.U32 R10, R20, R110, R10 ;  /* 0x0000006e140a7225 */ /* 0x000fe200078e000a */
[----:B------:R-:W-:-:S03]  /*2750*/  ISETP.GT.AND P0, PT, R0, 0x8, P0 ;  /* 0x000000080000780c */ /* 0x000fc60000704270 */
[----:B-----5:R-:W-:Y:S01]  /*2760*/  IMAD.U32 R15, R18, 0x10000, RZ ;  /* 0x00010000120f7824 */ /* 0x020fe200078e00ff */
[----:B------:R-:W-:Y:S01]  /*2770*/  IADD3 R6, P3, R6, R10, RZ ;  /* 0x0000000a06067210 */ /* 0x000fe20007f7e0ff */
[----:B------:R-:W-:Y:S02]  /*2780*/  IMAD.IADD R109, R109, 0x1, R11 ;  /* 0x000000016d6d7824 */ /* 0x000fe400078e020b */
[----:B------:R-:W-:Y:S02]  /*2790*/  FMUL R14, R15, R90 ;  /* 0x0000005a0f0e7220 */ /* 0x000fe40000400000 */
[----:B------:R-:W-:Y:S02]  /*27a0*/  IMAD.X R7, R109, 0x1, R7, P3 ;  /* 0x000000016d077824 */ /* 0x000fe400018e0607 */
[----:B------:R-:W-:Y:S01]  /*27b0*/  FFMA R25, R25, R89, R14 ;  /* 0x0000005919197223 */ /* 0x000fe2000000000e */
[----:B------:R-:W-:-:S04]  /*27c0*/  LEA R14, P3, R6, R112, 0x1 ;  /* 0x00000070060e7211 */ /* 0x000fc800078608ff */
[----:B------:R-:W-:Y:S01]  /*27d0*/  LEA.HI.X R15, R6, R113, R7, 0x1, P3 ;  /* 0x00000071060f7211 */ /* 0x000fe200018f0c07 */
[----:B------:R-:W-:Y:S01]  /*27e0*/  @P2 IMAD.MOV.U32 R6, RZ, RZ, R8 ;  /* 0x000000ffff062224 */ /* 0x000fe200078e0008 */
[----:B------:R-:W-:Y:S01]  /*27f0*/  F2FP.BF16.F32.PACK_AB R25, RZ, R25 ;  /* 0x00000019ff19723e */ /* 0x000fe200000010ff */
[----:B------:R-:W-:-:S05]  /*2800*/  @P2 IMAD.MOV.U32 R7, RZ, RZ, R9 ;  /* 0x000000ffff072224 */ /* 0x000fca00078e0009 */
[----:B------:R2:W-:Y:S04]  /*2810*/  @P2 STG.E.U16 desc[UR36][R6.64+0x2], R25 ;  /* 0x0000021906002986 */ /* 0x0005e8000c101524 */
[----:B------:R-:W3:Y:S01]  /*2820*/  @P0 LDG.E.LTC128B.U16 R18, desc[UR36][R14.64] ;  /* 0x000000240e120981 */ /* 0x000ee2000c1e1520 */
[----:B------:R-:W-:Y:S01]  /*2830*/  IADD3 R12, P2, P3, R94, R10, R12 ;  /* 0x0000000a5e0c7210 */ /* 0x000fe20007b5e00c */
[----:B------:R-:W-:Y:S01]  /*2840*/  BSSY B1, `(.L_x_41) ;  /* 0x0000011000017945 */ /* 0x000fe20003800000 */
[----:B------:R-:W-:Y:S02]  /*2850*/  ISETP.GT.AND P1, PT, R0, 0x8, P1 ;  /* 0x000000080000780c */ /* 0x000fe40000f24270 */
[----:B------:R-:W-:Y:S02]  /*2860*/  IADD3.X R13, R95, R109, R13, P2, P3 ;  /* 0x0000006d5f0d7210 */ /* 0x000fe400017e640d */
[----:B------:R-:W-:Y:S01]  /*2870*/  LEA R10, P2, R91, R8, 0x1 ;  /* 0x000000085b0a7211 */ /* 0x000fe200078408ff */
[----:B------:R-:W-:Y:S01]  /*2880*/  IMAD.WIDE.U32 R12, R19, R108, R12 ;  /* 0x0000006c130c7225 */ /* 0x000fe200078e000c */
[----:B------:R-:W-:-:S03]  /*2890*/  SHF.L.U64.HI R19, R91, 0x1, R96 ;  /* 0x000000015b137819 */ /* 0x000fc60000010260 */
[----:B------:R-:W-:Y:S01]  /*28a0*/  IMAD.IADD R13, R107, 0x1, R13 ;  /* 0x000000016b0d7824 */ /* 0x000fe200078e020d */
[----:B--2---:R-:W-:-:S04]  /*28b0*/  LEA R6, P3, R12, R112, 0x1 ;  /* 0x000000700c067211 */ /* 0x004fc800078608ff */
[----:B------:R-:W-:Y:S01]  /*28c0*/  LEA.HI.X R7, R12, R113, R13, 0x1, P3 ;  /* 0x000000710c077211 */ /* 0x000fe200018f0c0d */
[----:B---3--:R-:W-:-:S04]  /*28d0*/  IMAD.U32 R11, R18, 0x10000, RZ ;  /* 0x00010000120b7824 */ /* 0x008fc800078e00ff */
[----:B------:R-:W-:-:S04]  /*28e0*/  FMUL R11, R11, R90 ;  /* 0x0000005a0b0b7220 */ /* 0x000fc80000400000 */
[----:B------:R-:W-:-:S05]  /*28f0*/  FFMA R11, R26, R89, R11 ;  /* 0x000000591a0b7223 */ /* 0x000fca000000000b */
[----:B------:R-:W-:Y:S01]  /*2900*/  F2FP.BF16.F32.PACK_AB R14, RZ, R11 ;  /* 0x0000000bff0e723e */ /* 0x000fe200000010ff */
[----:B------:R-:W-:-:S05]  /*2910*/  IMAD.X R11, R19, 0x1, R9, P2 ;  /* 0x00000001130b7824 */ /* 0x000fca00010e0609 */
[----:B------:R2:W-:Y:S01]  /*2920*/  @P0 STG.E.U16 desc[UR36][R10.64], R14 ;  /* 0x0000000e0a000986 */ /* 0x0005e2000c101524 */
[----:B------:R-:W-:Y:S05]  /*2930*/  @!P1 BRA `(.L_x_42) ;  /* 0x0000000000049947 */ /* 0x000fea0003800000 */
[----:B------:R3:W5:Y:S02]  /*2940*/  LDG.E.LTC128B.U16 R18, desc[UR36][R6.64+0x2] ;  /* 0x0000022406127981 */ /* 0x000764000c1e1520 */
.L_x_42:
[----:B------:R-:W-:Y:S05]  /*2950*/  BSYNC B1 ;  /* 0x0000000000017941 */ /* 0x000fea0003800000 */
.L_x_41:
[----:B-----5:R-:W-:Y:S01]  /*2960*/  IMAD.U32 R13, R18, 0x10000, RZ ;  /* 0x00010000120d7824 */ /* 0x020fe200078e00ff */
[----:B------:R-:W-:Y:S01]  /*2970*/  ISETP.GT.AND P0, PT, R3, 0x8, PT ;  /* 0x000000080300780c */ /* 0x000fe20003f04270 */
[----:B------:R-:W-:Y:S02]  /*2980*/  BSSY B1, `(.L_x_43) ;  /* 0x0000008000017945 */ /* 0x000fe40003800000 */
[----:B------:R-:W-:Y:S01]  /*2990*/  FMUL R12, R13, R90 ;  /* 0x0000005a0d0c7220 */ /* 0x000fe20000400000 */
[----:B------:R-:W-:-:S03]  /*29a0*/  ISETP.GT.AND P2, PT, R0, RZ, P0 ;  /* 0x000000ff0000720c */ /* 0x000fc60000744270 */
[----:B------:R-:W-:-:S05]  /*29b0*/  FFMA R12, R27, R89, R12 ;  /* 0x000000591b0c7223 */ /* 0x000fca000000000c */
[----:B------:R-:W-:-:S05]  /*29c0*/  F2FP.BF16.F32.PACK_AB R12, RZ, R12 ;  /* 0x0000000cff0c723e */ /* 0x000fca00000010ff */
[----:B------:R4:W-:Y:S01]  /*29d0*/  @P1 STG.E.U16 desc[UR36][R10.64+0x2], R12 ;  /* 0x0000020c0a001986 */ /* 0x0009e2000c101524 */
[----:B------:R-:W-:Y:S05]  /*29e0*/  @!P2 BRA `(.L_x_44) ;  /* 0x000000000004a947 */ /* 0x000fea0003800000 */
[----:B------:R0:W5:Y:S02]  /*29f0*/  LDG.E.LTC128B.U16 R18, desc[UR36][R4.64+0x10] ;  /* 0x0000102404127981 */ /* 0x000164000c1e1520 */
.L_x_44:
[----:B------:R-:W-:Y:S05]  /*2a00*/  BSYNC B1 ;  /* 0x0000000000017941 */ /* 0x000fea0003800000 */
.L_x_43:
        /* <DEDUP_REMOVED lines=10> */
.L_x_46:
[----:B------:R-:W-:Y:S05]  /*2ab0*/  BSYNC B1 ;  /* 0x0000000000017941 */ /* 0x000fea0003800000 */
.L_x_45:
[----:B0----5:R-:W-:Y:S01]  /*2ac0*/  IMAD.U32 R13, R18, 0x10000, RZ ;  /* 0x00010000120d7824 */ /* 0x021fe200078e00ff */
[----:B------:R-:W-:Y:S01]  /*2ad0*/  ISETP.GT.AND P0, PT, R0, 0x8, P0 ;  /* 0x000000080000780c */ /* 0x000fe20000704270 */
[----:B------:R-:W-:Y:S02]  /*2ae0*/  BSSY B1, `(.L_x_47) ;  /* 0x0000007000017945 */ /* 0x000fe40003800000 */
[----:B----4-:R-:W-:-:S04]  /*2af0*/  FMUL R12, R13, R90 ;  /* 0x0000005a0d0c7220 */ /* 0x010fc80000400000 */
[----:B------:R-:W-:-:S05]  /*2b00*/  FFMA R12, R29, R89, R12 ;  /* 0x000000591d0c7223 */ /* 0x000fca000000000c */
[----:B------:R-:W-:-:S05]  /*2b10*/  F2FP.BF16.F32.PACK_AB R12, RZ, R12 ;  /* 0x0000000cff0c723e */ /* 0x000fca00000010ff */
[----:B------:R0:W-:Y:S01]  /*2b20*/  @P3 STG.E.U16 desc[UR36][R8.64+0x12], R12 ;  /* 0x0000120c08003986 */ /* 0x0001e2000c101524 */
[----:B------:R-:W-:Y:S05]  /*2b30*/  @!P0 BRA `(.L_x_48) ;  /* 0x0000000000048947 */ /* 0x000fea0003800000 */
[----:B------:R4:W5:Y:S02]  /*2b40*/  LDG.E.LTC128B.U16 R18, desc[UR36][R6.64+0x10] ;  /* 0x0000102406127981 */ /* 0x000964000c1e1520 */
.L_x_48:
[----:B------:R-:W-:Y:S05]  /*2b50*/  BSYNC B1 ;  /* 0x0000000000017941 */ /* 0x000fea0003800000 */
.L_x_47:
[----:B-----5:R-:W-:Y:S01]  /*2b60*/  IMAD.U32 R13, R18, 0x10000, RZ ;  /* 0x00010000120d7824 */ /* 0x020fe200078e00ff */
[----:B------:R-:W-:Y:S01]  /*2b70*/  ISETP.GT.AND P1, PT, R0, 0x8, P1 ;  /* 0x000000080000780c */ /* 0x000fe20000f24270 */
[----:B------:R-:W-:Y:S02]  /*2b80*/  BSSY B1, `(.L_x_49) ;  /* 0x0000007000017945 */ /* 0x000fe40003800000 */
[----:B------:R-:W-:-:S04]  /*2b90*/  FMUL R13, R13, R90 ;  /* 0x0000005a0d0d7220 */ /* 0x000fc80000400000 */
[----:B------:R-:W-:-:S05]  /*2ba0*/  FFMA R13, R30, R89, R13 ;  /* 0x000000591e0d7223 */ /* 0x000fca000000000d */
[----:B------:R-:W-:-:S05]  /*2bb0*/  F2FP.BF16.F32.PACK_AB R13, RZ, R13 ;  /* 0x0000000dff0d723e */ /* 0x000fca00000010ff */
[----:B------:R0:W-:Y:S01]  /*2bc0*/  @P0 STG.E.U16 desc[UR36][R10.64+0x10], R13 ;  /* 0x0000100d0a000986 */ /* 0x0001e2000c101524 */
[----:B------:R-:W-:Y:S05]  /*2bd0*/  @!P1 BRA `(.L_x_50) ;  /* 0x0000000000049947 */ /* 0x000fea0003800000 */
[----:B------:R0:W5:Y:S02]  /*2be0*/  LDG.E.LTC128B.U16 R18, desc[UR36][R6.64+0x12] ;  /* 0x0000122406127981 */ /* 0x000164000c1e1520 */
.L_x_50:
[----:B------:R-:W-:Y:S05]  /*2bf0*/  BSYNC B1 ;  /* 0x0000000000017941 */ /* 0x000fea0003800000 */
.L_x_49:
[----:B0----5:R-:W-:Y:S01]  /*2c00*/  IMAD.U32 R13, R18, 0x10000, RZ ;  /* 0x00010000120d7824 */ /* 0x021fe200078e00ff */
        /* <DEDUP_REMOVED lines=9> */
.L_x_52:
[----:B------:R-:W-:Y:S05]  /*2ca0*/  BSYNC B1 ;  /* 0x0000000000017941 */ /* 0x000fea0003800000 */
.L_x_51:
        /* <DEDUP_REMOVED lines=10> */
.L_x_54:
[----:B------:R-:W-:Y:S05]  /*2d50*/  BSYNC B1 ;  /* 0x0000000000017941 */ /* 0x000fea0003800000 */
.L_x_53:
[----:B0----5:R-:W-:Y:S01]  /*2d60*/  IMAD.U32 R13, R18, 0x10000, RZ ;  /* 0x00010000120d7824 */ /* 0x021fe200078e00ff */
        /* <DEDUP_REMOVED lines=8> */
.L_x_56:
[----:B------:R-:W-:Y:S05]  /*2df0*/  BSYNC B1 ;  /* 0x0000000000017941 */ /* 0x000fea0003800000 */
.L_x_55:
        /* <DEDUP_REMOVED lines=9> */
.L_x_58:
[----:B------:R-:W-:Y:S05]  /*2e90*/  BSYNC B1 ;  /* 0x0000000000017941 */ /* 0x000fea0003800000 */
.L_x_57:
        /* <DEDUP_REMOVED lines=10> */
.L_x_60:
[----:B------:R-:W-:Y:S05]  /*2f40*/  BSYNC B1 ;  /* 0x0000000000017941 */ /* 0x000fea0003800000 */
.L_x_59:
        /* <DEDUP_REMOVED lines=10> */
.L_x_62:
[----:B------:R-:W-:Y:S05]  /*2ff0*/  BSYNC B1 ;  /* 0x0000000000017941 */ /* 0x000fea0003800000 */
.L_x_61:
        /* <DEDUP_REMOVED lines=9> */
.L_x_64:
[----:B------:R-:W-:Y:S05]  /*3090*/  BSYNC B1 ;  /* 0x0000000000017941 */ /* 0x000fea0003800000 */
.L_x_63:
        /* <DEDUP_REMOVED lines=9> */
.L_x_66:
[----:B------:R-:W-:Y:S05]  /*3130*/  BSYNC B1 ;  /* 0x0000000000017941 */ /* 0x000fea0003800000 */
.L_x_65:
        /* <DEDUP_REMOVED lines=10> */
.L_x_68:
[----:B------:R-:W-:Y:S05]  /*31e0*/  BSYNC B1 ;  /* 0x0000000000017941 */ /* 0x000fea0003800000 */
.L_x_67:
        /* <DEDUP_REMOVED lines=10> */
.L_x_70:
[----:B------:R-:W-:Y:S05]  /*3290*/  BSYNC B1 ;  /* 0x0000000000017941 */ /* 0x000fea0003800000 */
.L_x_69:
        /* <DEDUP_REMOVED lines=9> */
.L_x_72:
[----:B------:R-:W-:Y:S05]  /*3330*/  BSYNC B1 ;  /* 0x0000000000017941 */ /* 0x000fea0003800000 */
.L_x_71:
        /* <DEDUP_REMOVED lines=9> */
.L_x_74:
[----:B------:R-:W-:Y:S05]  /*33d0*/  BSYNC B1 ;  /* 0x0000000000017941 */ /* 0x000fea0003800000 */
.L_x_73:
        /* <DEDUP_REMOVED lines=10> */
.L_x_76:
[----:B------:R-:W-:Y:S05]  /*3480*/  BSYNC B1 ;  /* 0x0000000000017941 */ /* 0x000fea0003800000 */
.L_x_75:
        /* <DEDUP_REMOVED lines=10> */
.L_x_78:
[----:B------:R-:W-:Y:S05]  /*3530*/  BSYNC B1 ;  /* 0x0000000000017941 */ /* 0x000fea0003800000 */
.L_x_77:
        /* <DEDUP_REMOVED lines=9> */
.L_x_80:
[----:B------:R-:W-:Y:S05]  /*35d0*/  BSYNC B1 ;  /* 0x0000000000017941 */ /* 0x000fea0003800000 */
.L_x_79:
        /* <DEDUP_REMOVED lines=9> */
.L_x_82:
[----:B------:R-:W-:Y:S05]  /*3670*/  BSYNC B1 ;  /* 0x0000000000017941 */ /* 0x000fea0003800000 */
.L_x_81:
        /* <DEDUP_REMOVED lines=10> */
.L_x_84:
[----:B------:R-:W-:Y:S05]  /*3720*/  BSYNC B1 ;  /* 0x0000000000017941 */ /* 0x000fea0003800000 */
.L_x_83:
        /* <DEDUP_REMOVED lines=10> */
.L_x_86:
[----:B------:R-:W-:Y:S05]  /*37d0*/  BSYNC B1 ;  /* 0x0000000000017941 */ /* 0x000fea0003800000 */
.L_x_85:
        /* <DEDUP_REMOVED lines=9> */
.L_x_88:
[----:B------:R-:W-:Y:S05]  /*3870*/  BSYNC B1 ;  /* 0x0000000000017941 */ /* 0x000fea0003800000 */
.L_x_87:
        /* <DEDUP_REMOVED lines=9> */
.L_x_90:
[----:B------:R-:W-:Y:S05]  /*3910*/  BSYNC B1 ;  /* 0x0000000000017941 */ /* 0x000fea0003800000 */
.L_x_89:
        /* <DEDUP_REMOVED lines=10> */
.L_x_92:
[----:B------:R-:W-:Y:S05]  /*39c0*/  BSYNC B1 ;  /* 0x0000000000017941 */ /* 0x000fea0003800000 */
.L_x_91:
        /* <DEDUP_REMOVED lines=10> */
.L_x_94:
[----:B------:R-:W-:Y:S05]  /*3a70*/  BSYNC B1 ;  /* 0x0000000000017941 */ /* 0x000fea0003800000 */
.L_x_93:
        /* <DEDUP_REMOVED lines=9> */
.L_x_96:
[----:B------:R-:W-:Y:S05]  /*3b10*/  BSYNC B1 ;  /* 0x0000000000017941 */ /* 0x000fea0003800000 */
.L_x_95:
        /* <DEDUP_REMOVED lines=9> */
.L_x_98:
[----:B------:R-:W-:Y:S05]  /*3bb0*/  BSYNC B1 ;  /* 0x0000000000017941 */ /* 0x000fea0003800000 */
.L_x_97:
        /* <DEDUP_REMOVED lines=10> */
.L_x_100:
[----:B------:R-:W-:Y:S05]  /*3c60*/  BSYNC B1 ;  /* 0x0000000000017941 */ /* 0x000fea0003800000 */
.L_x_99:
        /* <DEDUP_REMOVED lines=10> */
.L_x_102:
[----:B------:R-:W-:Y:S05]  /*3d10*/  BSYNC B1 ;  /* 0x0000000000017941 */ /* 0x000fea0003800000 */
.L_x_101:
        /* <DEDUP_REMOVED lines=9> */
.L_x_104:
[----:B------:R-:W-:Y:S05]  /*3db0*/  BSYNC B1 ;  /* 0x0000000000017941 */ /* 0x000fea0003800000 */
.L_x_103:
        /* <DEDUP_REMOVED lines=9> */
.L_x_106:
[----:B------:R-:W-:Y:S05]  /*3e50*/  BSYNC B1 ;  /* 0x0000000000017941 */ /* 0x000fea0003800000 */
.L_x_105:
        /* <DEDUP_REMOVED lines=10> */
.L_x_108:
[----:B------:R-:W-:Y:S05]  /*3f00*/  BSYNC B1 ;  /* 0x0000000000017941 */ /* 0x000fea0003800000 */
.L_x_107:
        /* <DEDUP_REMOVED lines=10> */
.L_x_110:
[----:B------:R-:W-:Y:S05]  /*3fb0*/  BSYNC B1 ;  /* 0x0000000000017941 */ /* 0x000fea0003800000 */
.L_x_109:
        /* <DEDUP_REMOVED lines=9> */
.L_x_112:
[----:B------:R-:W-:Y:S05]  /*4050*/  BSYNC B1 ;  /* 0x0000000000017941 */ /* 0x000fea0003800000 */
.L_x_111:
        /* <DEDUP_REMOVED lines=9> */
.L_x_114:
[----:B------:R-:W-:Y:S05]  /*40f0*/  BSYNC B1 ;  /* 0x0000000000017941 */ /* 0x000fea0003800000 */
.L_x_113:
        /* <DEDUP_REMOVED lines=10> */
.L_x_116:
[----:B------:R-:W-:Y:S05]  /*41a0*/  BSYNC B1 ;  /* 0x0000000000017941 */ /* 0x000fea0003800000 */
.L_x_115:
        /* <DEDUP_REMOVED lines=10> */
.L_x_118:
[----:B------:R-:W-:Y:S05]  /*4250*/  BSYNC B1 ;  /* 0x0000000000017941 */ /* 0x000fea0003800000 */
.L_x_117:
        /* <DEDUP_REMOVED lines=9> */
.L_x_120:
[----:B------:R-:W-:Y:S05]  /*42f0*/  BSYNC B1 ;  /* 0x0000000000017941 */ /* 0x000fea0003800000 */
.L_x_119:
        /* <DEDUP_REMOVED lines=9> */
.L_x_122:
[----:B------:R-:W-:Y:S05]  /*4390*/  BSYNC B1 ;  /* 0x0000000000017941 */ /* 0x000fea0003800000 */
.L_x_121:
        /* <DEDUP_REMOVED lines=10> */
.L_x_124:
[----:B------:R-:W-:Y:S05]  /*4440*/  BSYNC B1 ;  /* 0x0000000000017941 */ /* 0x000fea0003800000 */
.L_x_123:
        /* <DEDUP_REMOVED lines=10> */
.L_x_126:
[----:B------:R-:W-:Y:S05]  /*44f0*/  BSYNC B1 ;  /* 0x0000000000017941 */ /* 0x000fea0003800000 */
.L_x_125:
        /* <DEDUP_REMOVED lines=9> */
.L_x_128:
[----:B------:R-:W-:Y:S05]  /*4590*/  BSYNC B1 ;  /* 0x0000000000017941 */ /* 0x000fea0003800000 */
.L_x_127:
        /* <DEDUP_REMOVED lines=9> */
.L_x_130:
[----:B------:R-:W-:Y:S05]  /*4630*/  BSYNC B1 ;  /* 0x0000000000017941 */ /* 0x000fea0003800000 */
.L_x_129:
        /* <DEDUP_REMOVED lines=10> */
.L_x_132:
[----:B------:R-:W-:Y:S05]  /*46e0*/  BSYNC B1 ;  /* 0x0000000000017941 */ /* 0x000fea0003800000 */
.L_x_131:
        /* <DEDUP_REMOVED lines=10> */
.L_x_134:
[----:B------:R-:W-:Y:S05]  /*4790*/  BSYNC B1 ;  /* 0x0000000000017941 */ /* 0x000fea0003800000 */
.L_x_133:
        /* <DEDUP_REMOVED lines=9> */
.L_x_136:
[----:B------:R-:W-:Y:S05]  /*4830*/  BSYNC B1 ;  /* 0x0000000000017941 */ /* 0x000fea0003800000 */
.L_x_135:
        /* <DEDUP_REMOVED lines=9> */
.L_x_138:
[----:B------:R-:W-:Y:S05]  /*48d0*/  BSYNC B1 ;  /* 0x0000000000017941 */ /* 0x000fea0003800000 */
.L_x_137:
        /* <DEDUP_REMOVED lines=10> */
.L_x_140:
[----:B------:R-:W-:Y:S05]  /*4980*/  BSYNC B1 ;  /* 0x0000000000017941 */ /* 0x000fea0003800000 */
.L_x_139:
        /* <DEDUP_REMOVED lines=10> */
.L_x_142:
[----:B------:R-:W-:Y:S05]  /*4a30*/  BSYNC B1 ;  /* 0x0000000000017941 */ /* 0x000fea0003800000 */
.L_x_141:
        /* <DEDUP_REMOVED lines=9> */
.L_x_144:
[----:B------:R-:W-:Y:S05]  /*4ad0*/  BSYNC B1 ;  /* 0x0000000000017941 */ /* 0x000fea0003800000 */
.L_x_143:
        /* <DEDUP_REMOVED lines=9> */
.L_x_146:
[----:B------:R-:W-:Y:S05]  /*4b70*/  BSYNC B1 ;  /* 0x0000000000017941 */ /* 0x000fea0003800000 */
.L_x_145:
        /* <DEDUP_REMOVED lines=10> */
.L_x_148:
[----:B------:R-:W-:Y:S05]  /*4c20*/  BSYNC B1 ;  /* 0x0000000000017941 */ /* 0x000fea0003800000 */
.L_x_147:
        /* <DEDUP_REMOVED lines=10> */
.L_x_150:
[----:B------:R-:W-:Y:S05]  /*4cd0*/  BSYNC B1 ;  /* 0x0000000000017941 */ /* 0x000fea0003800000 */
.L_x_149:
        /* <DEDUP_REMOVED lines=9> */
.L_x_152:
[----:B------:R-:W-:Y:S05]  /*4d70*/  BSYNC B1 ;  /* 0x0000000000017941 */ /* 0x000fea0003800000 */
.L_x_151:
        /* <DEDUP_REMOVED lines=9> */
.L_x_154:
[----:B------:R-:W-:Y:S05]  /*4e10*/  BSYNC B1 ;  /* 0x0000000000017941 */ /* 0x000fea0003800000 */
.L_x_153:
        /* <DEDUP_REMOVED lines=10> */
.L_x_156:
[----:B------:R-:W-:Y:S05]  /*4ec0*/  BSYNC B1 ;  /* 0x0000000000017941 */ /* 0x000fea0003800000 */
.L_x_155:
        /* <DEDUP_REMOVED lines=10> */
.L_x_158:
[----:B------:R-:W-:Y:S05]  /*4f70*/  BSYNC B1 ;  /* 0x0000000000017941 */ /* 0x000fea0003800000 */
.L_x_157:
[----:B-----5:R-:W-:Y:S01]  /*4f80*/  IMAD.U32 R3, R18, 0x10000, RZ ;  /* 0x0001000012037824 */ /* 0x020fe200078e00ff */
[----:B------:R-:W-:Y:S01]  /*4f90*/  ISETP.GT.AND P0, PT, R0, 0x8, P0 ;  /* 0x000000080000780c */ /* 0x000fe20000704270 */
[----:B------:R-:W-:Y:S02]  /*4fa0*/  BSSY B1, `(.L_x_159) ;  /* 0x0000007000017945 */ /* 0x000fe40003800000 */
[----:B01----:R-:W-:-:S04]  /*4fb0*/  FMUL R4, R3, R90 ;  /* 0x0000005a03047220 */ /* 0x003fc80000400000 */
[----:B------:R-:W-:-:S05]  /*4fc0*/  FFMA R4, R85, R89, R4 ;  /* 0x0000005955047223 */ /* 0x000fca0000000004 */
[----:B------:R-:W-:-:S05]  /*4fd0*/  F2FP.BF16.F32.PACK_AB R4, RZ, R4 ;  /* 0x00000004ff04723e */ /* 0x000fca00000010ff */
[----:B------:R0:W-:Y:S01]  /*4fe0*/  @P3 STG.E.U16 desc[UR36][R8.64+0xf2], R4 ;  /* 0x0000f20408003986 */ /* 0x0001e2000c101524 */
[----:B------:R-:W-:Y:S05]  /*4ff0*/  @!P0 BRA `(.L_x_160) ;  /* 0x0000000000048947 */ /* 0x000fea0003800000 */
[----:B------:R1:W5:Y:S02]  /*5000*/  LDG.E.LTC128B.U16 R18, desc[UR36][R6.64+0xf0] ;  /* 0x0000f02406127981 */ /* 0x000364000c1e1520 */
.L_x_160:
[----:B------:R-:W-:Y:S05]  /*5010*/  BSYNC B1 ;  /* 0x0000000000017941 */ /* 0x000fea0003800000 */
.L_x_159:
[----:B-----5:R-:W-:Y:S01]  /*5020*/  IMAD.U32 R3, R18, 0x10000, RZ ;  /* 0x0001000012037824 */ /* 0x020fe200078e00ff */
[----:B------:R-:W-:Y:S01]  /*5030*/  ISETP.GT.AND P1, PT, R0, 0x8, P1 ;  /* 0x000000080000780c */ /* 0x000fe20000f24270 */
[----:B0-----:R-:W-:Y:S01]  /*5040*/  @P0 IMAD.MOV.U32 R4, RZ, RZ, R10 ;  /* 0x000000ffff040224 */ /* 0x001fe200078e000a */
[----:B------:R-:W-:Y:S01]  /*5050*/  BSSY B1, `(.L_x_161) ;  /* 0x0000008000017945 */ /* 0x000fe20003800000 */
[----:B------:R-:W-:Y:S01]  /*5060*/  FMUL R3, R3, R90 ;  /* 0x0000005a03037220 */ /* 0x000fe20000400000 */
[----:B------:R-:W-:-:S03]  /*5070*/  @P0 IMAD.MOV.U32 R5, RZ, RZ, R11 ;  /* 0x000000ffff050224 */ /* 0x000fc600078e000b */
[----:B------:R-:W-:-:S05]  /*5080*/  FFMA R3, R86, R89, R3 ;  /* 0x0000005956037223 */ /* 0x000fca0000000003 */
[----:B------:R-:W-:-:S05]  /*5090*/  F2FP.BF16.F32.PACK_AB R3, RZ, R3 ;  /* 0x00000003ff03723e */ /* 0x000fca00000010ff */
[----:B------:R0:W-:Y:S01]  /*50a0*/  @P0 STG.E.U16 desc[UR36][R4.64+0xf0], R3 ;  /* 0x0000f00304000986 */ /* 0x0001e2000c101524 */
[----:B------:R-:W-:Y:S05]  /*50b0*/  @!P1 BRA `(.L_x_162) ;  /* 0x0000000000049947 */ /* 0x000fea0003800000 */
[----:B------:R0:W5:Y:S02]  /*50c0*/  LDG.E.LTC128B.U16 R18, desc[UR36][R6.64+0xf2] ;  /* 0x0000f22406127981 */ /* 0x000164000c1e1520 */
.L_x_162:
[----:B------:R-:W-:Y:S05]  /*50d0*/  BSYNC B1 ;  /* 0x0000000000017941 */ /* 0x000fea0003800000 */
.L_x_161:
[----:B------:R-:W-:Y:S05]  /*50e0*/  @!P1 BRA `(.L_x_163) ;  /* 0x0000001000b09947 */ /* 0x000fea0003800000 */
[----:B0----5:R-:W-:-:S04]  /*50f0*/  IMAD.U32 R3, R18, 0x10000, RZ ;  /* 0x0001000012037824 */ /* 0x021fc800078e00ff */
[----:B------:R-:W-:-:S04]  /*5100*/  FMUL R0, R3, R90 ;  /* 0x0000005a03007220 */ /* 0x000fc80000400000 */
[----:B------:R-:W-:-:S05]  /*5110*/  FFMA R0, R87, R89, R0 ;  /* 0x0000005957007223 */ /* 0x000fca0000000000 */
[----:B------:R-:W-:-:S05]  /*5120*/  F2FP.BF16.F32.PACK_AB R0, RZ, R0 ;  /* 0x00000000ff00723e */ /* 0x000fca00000010ff */
[----:B------:R0:W-:Y:S01]  /*5130*/  STG.E.U16 desc[UR36][R10.64+0xf2], R0 ;  /* 0x0000f2000a007986 */ /* 0x0001e2000c101524 */
[----:B------:R-:W-:Y:S05]  /*5140*/  BRA `(.L_x_163) ;  /* 0x0000001000987947 */ /* 0x000fea0003800000 */
.L_x_38:
[----:B------:R-:W-:Y:S01]  /*5150*/  ISETP.GT.AND P2, PT, R3, 0x1, PT ;  /* 0x000000010300780c */ /* 0x000fe20003f44270 */
[----:B------:R-:W-:Y:S01]  /*5160*/  ULDC.64 UR4, c[0x0][0x5c0] ;  /* 0x0001700000047ab9 */ /* 0x000fe20000000a00 */
[-C--:B------:R-:W-:Y:S01]  /*5170*/  FMUL R24, R24, R89.reuse ;  /* 0x0000005918187220 */ /* 0x080fe20000400000 */
[-C--:B------:R-:W-:Y:S01]  /*5180*/  FMUL R25, R25, R89.reuse ;  /* 0x0000005919197220 */ /* 0x080fe20000400000 */
[----:B------:R-:W-:Y:S01]  /*5190*/  ISETP.GT.AND P1, PT, R0, RZ, P2 ;  /* 0x000000ff0000720c */ /* 0x000fe20001724270 */
[-C--:B------:R-:W-:Y:S01]  /*51a0*/  FMUL R26, R26, R89.reuse ;  /* 0x000000591a1a7220 */ /* 0x080fe20000400000 */
[----:B------:R-:W-:Y:S01]  /*51b0*/  LEA R4, P4, R106, UR4, 0x1 ;  /* 0x000000046a047c11 */ /* 0x000fe2000f8808ff */
[-C--:B------:R-:W-:Y:S01]  /*51c0*/  FMUL R27, R27, R89.reuse ;  /* 0x000000591b1b7220 */ /* 0x080fe20000400000 */
[----:B------:R-:W-:Y:S01]  /*51d0*/  F2FP.BF16.F32.PACK_AB R24, RZ, R24 ;  /* 0x00000018ff18723e */ /* 0x000fe200000010ff */
[-C--:B------:R-:W-:Y:S01]  /*51e0*/  FMUL R28, R28, R89.reuse ;  /* 0x000000591c1c7220 */ /* 0x080fe20000400000 */
[----:B------:R-:W-:Y:S01]  /*51f0*/  LEA.HI.X R5, R106, UR5, R115, 0x1, P4 ;  /* 0x000000056a057c11 */ /* 0x000fe2000a0f0c73 */
[----:B------:R-:W-:Y:S01]  /*5200*/  FMUL R29, R29, R89 ;  /* 0x000000591d1d7220 */ /* 0x000fe20000400000 */
[----:B------:R-:W-:Y:S01]  /*5210*/  F2FP.BF16.F32.PACK_AB R25, RZ, R25 ;  /* 0x00000019ff19723e */ /* 0x000fe200000010ff */
[-C--:B------:R-:W-:Y:S01]  /*5220*/  FMUL R30, R30, R89.reuse ;  /* 0x000000591e1e7220 */ /* 0x080fe20000400000 */
[C---:B------:R-:W-:Y:S01]  /*5230*/  ISETP.GT.AND P2, PT, R0.reuse, 0x8, P2 ;  /* 0x000000080000780c */ /* 0x040fe20001744270 */
[----:B------:R-:W-:Y:S01]  /*5240*/  @P3 STG.E.U16 desc[UR36][R4.64], R24 ;  /* 0x0000001804003986 */ /* 0x000fe2000c101524 */
[----:B------:R-:W-:Y:S01]  /*5250*/  SHF.L.U64.HI R7, R91, 0x1, R96 ;  /* 0x000000015b077819 */ /* 0x000fe20000010260 */
[-C--:B------:R-:W-:Y:S01]  /*5260*/  FMUL R31, R31, R89.reuse ;  /* 0x000000591f1f7220 */ /* 0x080fe20000400000 */
[----:B------:R-:W-:Y:S01]  /*5270*/  LEA R6, P3, R91, R4, 0x1 ;  /* 0x000000045b067211 */ /* 0x000fe200078608ff */
[----:B------:R-:W-:Y:S01]  /*5280*/  @P1 STG.E.U16 desc[UR36][R4.64+0x2], R25 ;  /* 0x0000021904001986 */ /* 0x000fe2000c101524 */
[----:B------:R-:W-:Y:S01]  /*5290*/  ISETP.GT.AND P1, PT, R0, 0x8, P0 ;  /* 0x000000080000780c */ /* 0x000fe20000724270 */
[----:B------:R-:W-:Y:S01]  /*52a0*/  FMUL R32, R32, R89 ;  /* 0x0000005920207220 */ /* 0x000fe20000400000 */
[----:B------:R-:W-:Y:S01]  /*52b0*/  F2FP.BF16.F32.PACK_AB R26, RZ, R26 ;  /* 0x0000001aff1a723e */ /* 0x000fe200000010ff */
[----:B------:R-:W-:Y:S01]  /*52c0*/  IMAD.X R7, R7, 0x1, R5, P3 ;  /* 0x0000000107077824 */ /* 0x000fe200018e0605 */
[----:B------:R-:W-:Y:S01]  /*52d0*/  F2FP.BF16.F32.PACK_AB R27, RZ, R27 ;  /* 0x0000001bff1b723e */ /* 0x000fe200000010ff */
[-C--:B------:R-:W-:Y:S01]  /*52e0*/  FMUL R33, R33, R89.reuse ;  /* 0x0000005921217220 */ /* 0x080fe20000400000 */
[----:B------:R-:W-:Y:S01]  /*52f0*/  ISETP.GT.AND P0, PT, R3, 0x8, PT ;  /* 0x000000080300780c */ /* 0x000fe20003f04270 */
[-C--:B------:R-:W-:Y:S01]  /*5300*/  FMUL R34, R34, R89.reuse ;  /* 0x0000005922227220 */ /* 0x080fe20000400000 */
[----:B------:R-:W-:Y:S01]  /*5310*/  F2FP.BF16.F32.PACK_AB R28, RZ, R28 ;  /* 0x0000001cff1c723e */ /* 0x000fe200000010ff */
[-C--:B------:R-:W-:Y:S01]  /*5320*/  FMUL R35, R35, R89.reuse ;  /* 0x0000005923237220 */ /* 0x080fe20000400000 */
[----:B------:R-:W-:Y:S01]  /*5330*/  ISETP.GT.AND P4, PT, R0, RZ, P0 ;  /* 0x000000ff0000720c */ /* 0x000fe20000784270 */
[----:B------:R-:W-:Y:S01]  /*5340*/  FMUL R36, R36, R89 ;  /* 0x0000005924247220 */ /* 0x000fe20000400000 */
[----:B------:R-:W-:Y:S01]  /*5350*/  F2FP.BF16.F32.PACK_AB R29, RZ, R29 ;  /* 0x0000001dff1d723e */ /* 0x000fe200000010ff */
[----:B------:R-:W-:Y:S01]  /*5360*/  @P1 STG.E.U16 desc[UR36][R6.64], R26 ;  /* 0x0000001a06001986 */ /* 0x000fe2000c101524 */
[----:B------:R-:W-:Y:S01]  /*5370*/  ISETP.GT.AND P1, PT, R0, 0x8, P0 ;  /* 0x000000080000780c */ /* 0x000fe20000724270 */
[-C--:B------:R-:W-:Y:S01]  /*5380*/  FMUL R37, R37, R89.reuse ;  /* 0x0000005925257220 */ /* 0x080fe20000400000 */
[----:B------:R-:W-:Y:S01]  /*5390*/  F2FP.BF16.F32.PACK_AB R30, RZ, R30 ;  /* 0x0000001eff1e723e */ /* 0x000fe200000010ff */
[----:B------:R-:W-:Y:S01]  /*53a0*/  @P2 STG.E.U16 desc[UR36][R6.64+0x2], R27 ;  /* 0x0000021b06002986 */ /* 0x000fe2000c101524 */
[----:B------:R-:W-:Y:S01]  /*53b0*/  ISETP.GT.AND P2, PT, R3, 0x9, PT ;  /* 0x000000090300780c */ /* 0x000fe20003f44270 */
[----:B------:R-:W-:Y:S01]  /*53c0*/  FMUL R38, R38, R89 ;  /* 0x0000005926267220 */ /* 0x000fe20000400000 */
[----:B------:R-:W-:Y:S01]  /*53d0*/  F2FP.BF16.F32.PACK_AB R31, RZ, R31 ;  /* 0x0000001fff1f723e */ /* 0x000fe200000010ff */
[-C--:B------:R-:W-:Y:S01]  /*53e0*/  FMUL R39, R39, R89.reuse ;  /* 0x0000005927277220 */ /* 0x080fe20000400000 */
[C---:B------:R-:W-:Y:S01]  /*53f0*/  ISETP.GT.AND P3, PT, R0.reuse, RZ, P2 ;  /* 0x000000ff0000720c */ /* 0x040fe20001764270 */
[----:B------:R-:W-:Y:S01]  /*5400*/  @P4 STG.E.U16 desc[UR36][R4.64+0x10], R28 ;  /* 0x0000101c04004986 */ /* 0x000fe2000c101524 */
[----:B------:R-:W-:Y:S01]  /*5410*/  ISETP.GT.AND P2, PT, R0, 0x8, P2 ;  /* 0x000000080000780c */ /* 0x000fe20001744270 */
        /* <DEDUP_REMOVED lines=8> */
[-C--:B------:R-:W-:Y:S01]  /*54a0*/  FMUL R44, R44, R89.reuse ;  /* 0x000000592c2c7220 */ /* 0x080fe20000400000 */
[----:B------:R-:W-:Y:S01]  /*54b0*/  F2FP.BF16.F32.PACK_AB R34, RZ, R34 ;  /* 0x00000022ff22723e */ /* 0x000fe200000010ff */
[----:B------:R-:W-:Y:S01]  /*54c0*/  @P3 STG.E.U16 desc[UR36][R4.64+0x12], R29 ;  /* 0x0000121d04003986 */ /* 0x000fe2000c101524 */
[----:B------:R-:W-:Y:S01]  /*54d0*/  ISETP.GT.AND P3, PT, R3, 0x11, PT ;  /* 0x000000110300780c */ /* 0x000fe20003f64270 */
[----:B------:R-:W-:Y:S01]  /*54e0*/  FMUL R45, R45, R89 ;  /* 0x000000592d2d7220 */ /* 0x000fe20000400000 */
[----:B------:R-:W-:Y:S01]  /*54f0*/  F2FP.BF16.F32.PACK_AB R35, RZ, R35 ;  /* 0x00000023ff23723e */ /* 0x000fe200000010ff */
[----:B------:R-:W-:Y:S01]  /*5500*/  @P1 STG.E.U16 desc[UR36][R6.64+0x10], R30 ;  /* 0x0000101e06001986 */ /* 0x000fe2000c101524 */
[----:B------:R-:W-:Y:S01]  /*5510*/  ISETP.GT.AND P1, PT, R0, 0x8, P0 ;  /* 0x000000080000780c */ /* 0x000fe20000724270 */
[-C--:B------:R-:W-:Y:S01]  /*5520*/  FMUL R46, R46, R89.reuse ;  /* 0x000000592e2e7220 */ /* 0x080fe20000400000 */
[----:B------:R-:W-:Y:S01]  /*5530*/  ISETP.GT.AND P0, PT, R3, 0x18, PT ;  /* 0x000000180300780c */ /* 0x000fe20003f04270 */
[----:B------:R-:W-:Y:S01]  /*5540*/  @P2 STG.E.U16 desc[UR36][R6.64+0x12], R31 ;  /* 0x0000121f06002986 */ /* 0x000fe2000c101524 */
[C---:B------:R-:W-:Y:S01]  /*5550*/  ISETP.GT.AND P2, PT, R0.reuse, RZ, P3 ;  /* 0x000000ff0000720c */ /* 0x040fe20001f44270 */
[-C--:B------:R-:W-:Y:S01]  /*5560*/  FMUL R47, R47, R89.reuse ;  /* 0x000000592f2f7220 */ /* 0x080fe20000400000 */
[C---:B------:R-:W-:Y:S01]  /*5570*/  ISETP.GT.AND P3, PT, R0.reuse, 0x8, P3 ;  /* 0x000000080000780c */ /* 0x040fe20001f64270 */
[----:B------:R-:W-:Y:S01]  /*5580*/  @P4 STG.E.U16 desc[UR36][R4.64+0x20], R32 ;  /* 0x0000202004004986 */ /* 0x000fe2000c101524 */
[----:B------:R-:W-:Y:S01]  /*5590*/  ISETP.GT.AND P4, PT, R0, RZ, P0 ;  /* 0x000000ff0000720c */ /* 0x000fe20000784270 */
[-C--:B------:R-:W-:Y:S01]  /*55a0*/  FMUL R48, R48, R89.reuse ;  /* 0x0000005930307220 */ /* 0x080fe20000400000 */
[----:B------:R-:W-:Y:S01]  /*55b0*/  F2FP.BF16.F32.PACK_AB R36, RZ, R36 ;  /* 0x00000024ff24723e */ /* 0x000fe200000010ff */
[----:B------:R-:W-:Y:S01]  /*55c0*/  FMUL R49, R49, R89 ;  /* 0x0000005931317220 */ /* 0x000fe20000400000 */
[----:B------:R-:W-:Y:S01]  /*55d0*/  F2FP.BF16.F32.PACK_AB R37, RZ, R37 ;  /* 0x00000025ff25723e */ /* 0x000fe200000010ff */
[-C--:B------:R-:W-:Y:S01]  /*55e0*/  FMUL R50, R50, R89.reuse ;  /* 0x0000005932327220 */ /* 0x080fe20000400000 */
[----:B------:R-:W-:Y:S01]  /*55f0*/  F2FP.BF16.F32.PACK_AB R38, RZ, R38 ;  /* 0x00000026ff26723e */ /* 0x000fe200000010ff */
[----:B------:R-:W-:Y:S01]  /*5600*/  FMUL R51, R51, R89 ;  /* 0x0000005933337220 */ /* 0x000fe20000400000 */
[----:B------:R-:W-:Y:S01]  /*5610*/  F2FP.BF16.F32.PACK_AB R39, RZ, R39 ;  /* 0x00000027ff27723e */ /* 0x000fe200000010ff */
[----:B------:R-:W-:Y:S01]  /*5620*/  @P2 STG.E.U16 desc[UR36][R4.64+0x22], R33 ;  /* 0x0000222104002986 */ /* 0x000fe2000c101524 */
[----:B------:R-:W-:Y:S01]  /*5630*/  F2FP.BF16.F32.PACK_AB R40, RZ, R40 ;  /* 0x00000028ff28723e */ /* 0x000fe200000010ff */
[----:B------:R-:W-:Y:S01]  /*5640*/  FMUL R52, R52, R89 ;  /* 0x0000005934347220 */ /* 0x000fe20000400000 */
[----:B------:R-:W-:Y:S01]  /*5650*/  F2FP.BF16.F32.PACK_AB R41, RZ, R41 ;  /* 0x00000029ff29723e */ /* 0x000fe200000010ff */
[----:B------:R-:W-:Y:S01]  /*5660*/  @P1 STG.E.U16 desc[UR36][R6.64+0x20], R34 ;  /* 0x0000202206001986 */ /* 0x000fe2000c101524 */
[----:B------:R-:W-:Y:S01]  /*5670*/  ISETP.GT.AND P1, PT, R0, 0x8, P0 ;  /* 0x000000080000780c */ /* 0x000fe20000724270 */
[-C--:B------:R-:W-:Y:S01]  /*5680*/  FMUL R53, R53, R89.reuse ;  /* 0x0000005935357220 */ /* 0x080fe20000400000 */
[C---:B------:R-:W-:Y:S01]  /*5690*/  ISETP.GT.AND P0, PT, R3.reuse, 0x20, PT ;  /* 0x000000200300780c */ /* 0x040fe20003f04270 */
[----:B------:R-:W-:Y:S01]  /*56a0*/  @P3 STG.E.U16 desc[UR36][R6.64+0x22], R35 ;  /* 0x0000222306003986 */ /* 0x000fe2000c101524 */
[----:B------:R-:W-:Y:S01]  /*56b0*/  ISETP.GT.AND P3, PT, R3, 0x19, PT ;  /* 0x000000190300780c */ /* 0x000fe20003f64270 */
[-C--:B------:R-:W-:Y:S01]  /*56c0*/  FMUL R54, R54, R89.reuse ;  /* 0x0000005936367220 */ /* 0x080fe20000400000 */
[----:B------:R-:W-:Y:S01]  /*56d0*/  F2FP.BF16.F32.PACK_AB R42, RZ, R42 ;  /* 0x0000002aff2a723e */ /* 0x000fe200000010ff */
[----:B------:R-:W-:Y:S01]  /*56e0*/  @P4 STG.E.U16 desc[UR36][R4.64+0x30], R36 ;  /* 0x0000302404004986 */ /* 0x000fe2000c101524 */
[C---:B------:R-:W-:Y:S01]  /*56f0*/  ISETP.GT.AND P2, PT, R0.reuse, RZ, P3 ;  /* 0x000000ff0000720c */ /* 0x040fe20001f44270 */
[-C--:B------:R-:W-:Y:S01]  /*5700*/  FMUL R55, R55, R89.reuse ;  /* 0x0000005937377220 */ /* 0x080fe20000400000 */
[----:B------:R-:W-:Y:S01]  /*5710*/  ISETP.GT.AND P3, PT, R0, 0x8, P3 ;  /* 0x000000080000780c */ /* 0x000fe20001f64270 */
[-C--:B------:R-:W-:Y:S01]  /*5720*/  FMUL R56, R56, R89.reuse ;  /* 0x0000005938387220 */ /* 0x080fe20000400000 */
[----:B------:R-:W-:Y:S01]  /*5730*/  ISETP.GT.AND P4, PT, R0, RZ, P0 ;  /* 0x000000ff0000720c */ /* 0x000fe20000784270 */
[----:B------:R-:W-:Y:S01]  /*5740*/  FMUL R57, R57, R89 ;  /* 0x0000005939397220 */ /* 0x000fe20000400000 */
[----:B------:R-:W-:Y:S01]  /*5750*/  F2FP.BF16.F32.PACK_AB R43, RZ, R43 ;  /* 0x0000002bff2b723e */ /* 0x000fe200000010ff */
[-C--:B------:R-:W-:Y:S01]  /*5760*/  FMUL R58, R58, R89.reuse ;  /* 0x000000593a3a7220 */ /* 0x080fe20000400000 */
[----:B------:R-:W-:Y:S01]  /*5770*/  F2FP.BF16.F32.PACK_AB R44, RZ, R44 ;  /* 0x0000002cff2c723e */ /* 0x000fe200000010ff */
[----:B------:R-:W-:Y:S01]  /*5780*/  FMUL R59, R59, R89 ;  /* 0x000000593b3b7220 */ /* 0x000fe20000400000 */
[----:B------:R-:W-:Y:S01]  /*5790*/  F2FP.BF16.F32.PACK_AB R45, RZ, R45 ;  /* 0x0000002dff2d723e */ /* 0x000fe200000010ff */
[----:B------:R-:W-:Y:S01]  /*57a0*/  FMUL R60, R60, R89 ;  /* 0x000000593c3c7220 */ /* 0x000fe20000400000 */
[----:B------:R-:W-:Y:S01]  /*57b0*/  F2FP.BF16.F32.PACK_AB R46, RZ, R46 ;  /* 0x0000002eff2e723e */ /* 0x000fe200000010ff */
[----:B------:R-:W-:Y:S01]  /*57c0*/  @P2 STG.E.U16 desc[UR36][R4.64+0x32], R37 ;  /* 0x0000322504002986 */ /* 0x000fe2000c101524 */
[----:B------:R-:W-:Y:S01]  /*57d0*/  F2FP.BF16.F32.PACK_AB R47, RZ, R47 ;  /* 0x0000002fff2f723e */ /* 0x000fe200000010ff */
[-C--:B------:R-:W-:Y:S01]  /*57e0*/  FMUL R61, R61, R89.reuse ;  /* 0x000000593d3d7220 */ /* 0x080fe20000400000 */
[----:B------:R-:W-:Y:S01]  /*57f0*/  F2FP.BF16.F32.PACK_AB R48, RZ, R48 ;  /* 0x00000030ff30723e */ /* 0x000fe200000010ff */
[----:B------:R-:W-:Y:S01]  /*5800*/  @P1 STG.E.U16 desc[UR36][R6.64+0x30], R38 ;  /* 0x0000302606001986 */ /* 0x000fe2000c101524 */
[----:B------:R-:W-:Y:S01]  /*5810*/  ISETP.GT.AND P1, PT, R0, 0x8, P0 ;  /* 0x000000080000780c */ /* 0x000fe20000724270 */
[-C--:B------:R-:W-:Y:S01]  /*5820*/  FMUL R62, R62, R89.reuse ;  /* 0x000000593e3e7220 */ /* 0x080fe20000400000 */
[C---:B------:R-:W-:Y:S01]  /*5830*/  ISETP.GT.AND P0, PT, R3.reuse, 0x28, PT ;  /* 0x000000280300780c */ /* 0x040fe20003f04270 */
[----:B------:R-:W-:Y:S01]  /*5840*/  @P3 STG.E.U16 desc[UR36][R6.64+0x32], R39 ;  /* 0x0000322706003986 */ /* 0x000fe2000c101524 */
[----:B------:R-:W-:Y:S01]  /*5850*/  ISETP.GT.AND P3, PT, R3, 0x21, PT ;  /* 0x000000210300780c */ /* 0x000fe20003f64270 */
[----:B------:R-:W-:Y:S01]  /*5860*/  FMUL R63, R63, R89 ;  /* 0x000000593f3f7220 */ /* 0x000fe20000400000 */
[----:B------:R-:W-:Y:S01]  /*5870*/  F2FP.BF16.F32.PACK_AB R49, RZ, R49 ;  /* 0x00000031ff31723e */ /* 0x000fe200000010ff */
[----:B------:R-:W-:Y:S01]  /*5880*/  @P4 STG.E.U16 desc[UR36][R4.64+0x40], R40 ;  /* 0x0000402804004986 */ /* 0x000fe2000c101524 */
[----:B------:R-:W-:Y:S01]  /*5890*/  ISETP.GT.AND P2, PT, R0, RZ, P3 ;  /* 0x000000ff0000720c */ /* 0x000fe20001f44270 */
[-C--:B------:R-:W-:Y:S01]  /*58a0*/  FMUL R64, R64, R89.reuse ;  /* 0x0000005940407220 */ /* 0x080fe20000400000 */
[C---:B------:R-:W-:Y:S01]  /*58b0*/  ISETP.GT.AND P3, PT, R0.reuse, 0x8, P3 ;  /* 0x000000080000780c */ /* 0x040fe20001f64270 */
[-C--:B------:R-:W-:Y:S01]  /*58c0*/  FMUL R65, R65, R89.reuse ;  /* 0x0000005941417220 */ /* 0x080fe20000400000 */
        /* <DEDUP_REMOVED lines=62> */
[----:B------:R-:W-:-:S02]  /*5cb0*/  F2FP.BF16.F32.PACK_AB R68, RZ, R68 ;  /* 0x00000044ff44723e */ /* 0x000fc400000010ff */
[----:B------:R-:W-:Y:S01]  /*5cc0*/  F2FP.BF16.F32.PACK_AB R69, RZ, R69 ;  /* 0x00000045ff45723e */ /* 0x000fe200000010ff */
[----:B------:R-:W-:Y:S01]  /*5cd0*/  @P1 STG.E.U16 desc[UR36][R6.64+0x60], R50 ;  /* 0x0000603206001986 */ /* 0x000fe2000c101524 */
[C---:B------:R-:W-:Y:S02]  /*5ce0*/  ISETP.GT.AND P1, PT, R0.reuse, 0x8, P0 ;  /* 0x000000080000780c */ /* 0x040fe40000724270 */
[C---:B------:R-:W-:Y:S01]  /*5cf0*/  ISETP.GT.AND P0, PT, R3.reuse, 0x40, PT ;  /* 0x000000400300780c */ /* 0x040fe20003f04270 */
[----:B------:R-:W-:Y:S01]  /*5d00*/  @P3 STG.E.U16 desc[UR36][R6.64+0x62], R51 ;  /* 0x0000623306003986 */ /* 0x000fe2000c101524 */
[----:B------:R-:W-:Y:S02]  /*5d10*/  ISETP.GT.AND P3, PT, R3, 0x39, PT ;  /* 0x000000390300780c */ /* 0x000fe40003f64270 */
[----:B------:R-:W-:Y:S01]  /*5d20*/  F2FP.BF16.F32.PACK_AB R70, RZ, R70 ;  /* 0x00000046ff46723e */ /* 0x000fe200000010ff */
[----:B------:R-:W-:Y:S01]  /*5d30*/  @P4 STG.E.U16 desc[UR36][R4.64+0x70], R52 ;  /* 0x0000703404004986 */ /* 0x000fe2000c101524 */
[----:B------:R-:W-:-:S02]  /*5d40*/  ISETP.GT.AND P2, PT, R0, RZ, P3 ;  /* 0x000000ff0000720c */ /* 0x000fc40001f44270 */
[C---:B------:R-:W-:Y:S02]  /*5d50*/  ISETP.GT.AND P3, PT, R0.reuse, 0x8, P3 ;  /* 0x000000080000780c */ /* 0x040fe40001f64270 */
[----:B------:R-:W-:Y:S02]  /*5d60*/  ISETP.GT.AND P4, PT, R0, RZ, P0 ;  /* 0x000000ff0000720c */ /* 0x000fe40000784270 */
[----:B------:R-:W-:Y:S02]  /*5d70*/  F2FP.BF16.F32.PACK_AB R71, RZ, R71 ;  /* 0x00000047ff47723e */ /* 0x000fe400000010ff */
[----:B------:R-:W-:Y:S02]  /*5d80*/  F2FP.BF16.F32.PACK_AB R72, RZ, R72 ;  /* 0x00000048ff48723e */ /* 0x000fe400000010ff */
[----:B------:R-:W-:Y:S02]  /*5d90*/  F2FP.BF16.F32.PACK_AB R73, RZ, R73 ;  /* 0x00000049ff49723e */ /* 0x000fe400000010ff */
        /* <DEDUP_REMOVED lines=33> */
[----:B------:R-:W-:-:S03]  /*5fb0*/  F2FP.BF16.F32.PACK_AB R87, RZ, R87 ;  /* 0x00000057ff57723e */ /* 0x000fc600000010ff */
[----:B------:R-:W-:Y:S04]  /*5fc0*/  @P2 STG.E.U16 desc[UR36][R4.64+0x92], R61 ;  /* 0x0000923d04002986 */ /* 0x000fe8000c101524 */
[----:B------:R-:W-:Y:S01]  /*5fd0*/  @P1 STG.E.U16 desc[UR36][R6.64+0x90], R62 ;  /* 0x0000903e06001986 */ /* 0x000fe2000c101524 */
[----:B------:R-:W-:Y:S02]  /*5fe0*/  ISETP.GT.AND P1, PT, R0, 0x8, P0 ;  /* 0x000000080000780c */ /* 0x000fe40000724270 */
[C---:B------:R-:W-:Y:S01]  /*5ff0*/  ISETP.GT.AND P0, PT, R3.reuse, 0x58, PT ;  /* 0x000000580300780c */ /* 0x040fe20003f04270 */
[----:B------:R-:W-:Y:S01]  /*6000*/  @P3 STG.E.U16 desc[UR36][R6.64+0x92], R63 ;  /* 0x0000923f06003986 */ /* 0x000fe2000c101524 */
[----:B------:R-:W-:-:S03]  /*6010*/  ISETP.GT.AND P3, PT, R3, 0x51, PT ;  /* 0x000000510300780c */ /* 0x000fc60003f64270 */
[----:B------:R-:W-:Y:S01]  /*6020*/  @P4 STG.E.U16 desc[UR36][R4.64+0xa0], R64 ;  /* 0x0000a04004004986 */ /* 0x000fe2000c101524 */
[C---:B------:R-:W-:Y:S02]  /*6030*/  ISETP.GT.AND P2, PT, R0.reuse, RZ, P3 ;  /* 0x000000ff0000720c */ /* 0x040fe40001f44270 */
[C---:B------:R-:W-:Y:S02]  /*6040*/  ISETP.GT.AND P3, PT, R0.reuse, 0x8, P3 ;  /* 0x000000080000780c */ /* 0x040fe40001f64270 */
[----:B------:R-:W-:-:S09]  /*6050*/  ISETP.GT.AND P4, PT, R0, RZ, P0 ;  /* 0x000000ff0000720c */ /* 0x000fd20000784270 */
        /* <DEDUP_REMOVED lines=9> */
[C---:B------:R-:W-:Y:S02]  /*60f0*/  ISETP.GT.AND P3, PT, R0.reuse, RZ, P0 ;  /* 0x000000ff0000720c */ /* 0x040fe40000764270 */
[----:B------:R-:W-:-:S07]  /*6100*/  ISETP.GT.AND P0, PT, R0, 0x8, P0 ;  /* 0x000000080000780c */ /* 0x000fce0000704270 */
[----:B------:R-:W-:Y:S04]  /*6110*/  @P2 STG.E.U16 desc[UR36][R4.64+0xb2], R69 ;  /* 0x0000b24504002986 */ /* 0x000fe8000c101524 */
[----:B------:R-:W-:Y:S01]  /*6120*/  @P1 STG.E.U16 desc[UR36][R6.64+0xb0], R70 ;  /* 0x0000b04606001986 */ /* 0x000fe2000c101524 */
[----:B------:R-:W-:-:S03]  /*6130*/  ISETP.GT.AND P1, PT, R3, 0x68, PT ;  /* 0x000000680300780c */ /* 0x000fc60003f24270 */
        /* <DEDUP_REMOVED lines=11> */
[C---:B------:R-:W-:Y:S02]  /*61f0*/  ISETP.GT.AND P2, PT, R0.reuse, RZ, P0 ;  /* 0x000000ff0000720c */ /* 0x040fe40000744270 */
[----:B------:R-:W-:Y:S01]  /*6200*/  ISETP.GT.AND P0, PT, R0, 0x8, P0 ;  /* 0x000000080000780c */ /* 0x000fe20000704270 */
[----:B------:R-:W-:Y:S01]  /*6210*/  @P3 STG.E.U16 desc[UR36][R4.64+0xd0], R76 ;  /* 0x0000d04c04003986 */ /* 0x000fe2000c101524 */
[----:B------:R-:W-:-:S04]  /*6220*/  ISETP.GT.AND P3, PT, R3, 0x70, PT ;  /* 0x000000700300780c */ /* 0x000fc80003f64270 */
[C---:B------:R-:W-:Y:S02]  /*6230*/  ISETP.GT.AND P4, PT, R0.reuse, RZ, P3 ;  /* 0x000000ff0000720c */ /* 0x040fe40001f84270 */
[----:B------:R-:W-:-:S03]  /*6240*/  ISETP.GT.AND P3, PT, R0, 0x8, P3 ;  /* 0x000000080000780c */ /* 0x000fc60001f64270 */
[----:B------:R-:W-:Y:S01]  /*6250*/  @P2 STG.E.U16 desc[UR36][R4.64+0xd2], R77 ;  /* 0x0000d24d04002986 */ /* 0x000fe2000c101524 */
[----:B------:R-:W-:-:S03]  /*6260*/  ISETP.GT.AND P2, PT, R3, 0x79, PT ;  /* 0x000000790300780c */ /* 0x000fc60003f44270 */
[----:B------:R-:W-:Y:S01]  /*6270*/  @P1 STG.E.U16 desc[UR36][R6.64+0xd0], R78 ;  /* 0x0000d04e06001986 */ /* 0x000fe2000c101524 */
[----:B------:R-:W-:-:S03]  /*6280*/  ISETP.GT.AND P1, PT, R3, 0x78, PT ;  /* 0x000000780300780c */ /* 0x000fc60003f24270 */
[----:B------:R-:W-:Y:S01]  /*6290*/  @P0 STG.E.U16 desc[UR36][R6.64+0xd2], R79 ;  /* 0x0000d24f06000986 */ /* 0x000fe2000c101524 */
[----:B------:R-:W-:-:S03]  /*62a0*/  ISETP.GT.AND P0, PT, R3, 0x71, PT ;  /* 0x000000710300780c */ /* 0x000fc60003f04270 */
[----:B------:R-:W-:Y:S01]  /*62b0*/  @P4 STG.E.U16 desc[UR36][R4.64+0xe0], R80 ;  /* 0x0000e05004004986 */ /* 0x000fe2000c101524 */
[C---:B------:R-:W-:Y:S02]  /*62c0*/  ISETP.GT.AND P4, PT, R0.reuse, RZ, P0 ;  /* 0x000000ff0000720c */ /* 0x040fe40000784270 */
[----:B------:R-:W-:-:S11]  /*62d0*/  ISETP.GT.AND P0, PT, R0, 0x8, P0 ;  /* 0x000000080000780c */ /* 0x000fd60000704270 */
[----:B------:R-:W-:Y:S01]  /*62e0*/  @P4 STG.E.U16 desc[UR36][R4.64+0xe2], R81 ;  /* 0x0000e25104004986 */ /* 0x000fe2000c101524 */
[C---:B------:R-:W-:Y:S02]  /*62f0*/  ISETP.GT.AND P4, PT, R0.reuse, RZ, P2 ;  /* 0x000000ff0000720c */ /* 0x040fe40001784270 */
[C---:B------:R-:W-:Y:S01]  /*6300*/  ISETP.GT.AND P2, PT, R0.reuse, 0x8, P2 ;  /* 0x000000080000780c */ /* 0x040fe20001744270 */
[----:B------:R-:W-:Y:S01]  /*6310*/  @P3 STG.E.U16 desc[UR36][R6.64+0xe0], R82 ;  /* 0x0000e05206003986 */ /* 0x000fe2000c101524 */
[C---:B------:R-:W-:Y:S02]  /*6320*/  ISETP.GT.AND P3, PT, R0.reuse, RZ, P1 ;  /* 0x000000ff0000720c */ /* 0x040fe40000f64270 */
[----:B------:R-:W-:Y:S01]  /*6330*/  ISETP.GT.AND P1, PT, R0, 0x8, P1 ;  /* 0x000000080000780c */ /* 0x000fe20000f24270 */
[----:B------:R-:W-:Y:S10]  /*6340*/  @P0 STG.E.U16 desc[UR36][R6.64+0xe2], R83 ;  /* 0x0000e25306000986 */ /* 0x000ff4000c101524 */
[----:B------:R-:W-:Y:S04]  /*6350*/  @P3 STG.E.U16 desc[UR36][R4.64+0xf0], R84 ;  /* 0x0000f05404003986 */ /* 0x000fe8000c101524 */
[----:B------:R0:W-:Y:S02]  /*6360*/  @P4 STG.E.U16 desc[UR36][R4.64+0xf2], R85 ;  /* 0x0000f25504004986 */ /* 0x0001e4000c101524 */
[----:B0-----:R-:W-:-:S02]  /*6370*/  @P1 IMAD.MOV.U32 R4, RZ, RZ, R6 ;  /* 0x000000ffff041224 */ /* 0x001fc400078e0006 */
[----:B------:R-:W-:-:S05]  /*6380*/  @P1 IMAD.MOV.U32 R5, RZ, RZ, R7 ;  /* 0x000000ffff051224 */ /* 0x000fca00078e0007 */
[----:B------:R0:W-:Y:S04]  /*6390*/  @P1 STG.E.U16 desc[UR36][R4.64+0xf0], R86 ;  /* 0x0000f05604001986 */ /* 0x0001e8000c101524 */
[----:B------:R0:W-:Y:S02]  /*63a0*/  @P2 STG.E.U16 desc[UR36][R6.64+0xf2], R87 ;  /* 0x0000f25706002986 */ /* 0x0001e4000c101524 */
.L_x_163:
[----:B------:R-:W-:Y:S05]  /*63b0*/  BSYNC B0 ;  /* 0x0000000000007941 */ /* 0x000fea0003800000 */
.L_x_37:
[----:B0-----:R-:W2:Y:S01]  /*63c0*/  LDL.64 R4, [R1] ;  /* 0x0000000001047983 */ /* 0x001ea20000100a00 */
[----:B------:R-:W-:Y:S01]  /*63d0*/  ULDC.64 UR4, c[0x0][0x650] ;  /* 0x0001940000047ab9 */ /* 0x000fe20000000a00 */
[----:B------:R-:W-:Y:S02]  /*63e0*/  IMAD.U32 R0, RZ, RZ, UR44 ;  /* 0x0000002cff007e24 */ /* 0x000fe4000f8e00ff */
[----:B------:R-:W-:Y:S02]  /*63f0*/  IMAD.MOV.U32 R22, RZ, RZ, -0x1 ;  /* 0xffffffffff167424 */ /* 0x000fe400078e00ff */
[----:B------:R0:W-:Y:S01]  /*6400*/  SYNCS.ARRIVE.TRANS64.A1T0 RZ, [R0+UR46], RZ ;  /* 0x000000ff00ff79a7 */ /* 0x0001e2000810002e */
[----:B-----5:R-:W-:Y:S02]  /*6410*/  IMAD.MOV.U32 R18, RZ, RZ, -0x1 ;  /* 0xffffffffff127424 */ /* 0x020fe400078e00ff */
[----:B------:R-:W-:Y:S01]  /*6420*/  IMAD.MOV.U32 R19, RZ, RZ, -0x1 ;  /* 0xffffffffff137424 */ /* 0x000fe200078e00ff */
[----:B0-----:R-:W-:-:S02]  /*6430*/  PRMT R0, RZ, 0x7610, R0 ;  /* 0x00007610ff007816 */ /* 0x001fc40000000000 */
[----:B--2---:R-:W-:-:S05]  /*6440*/  LEA R16, P0, R4, R16, 0x1 ;  /* 0x0000001004107211 */ /* 0x004fca00078008ff */
[----:B------:R-:W-:Y:S01]  /*6450*/  IMAD.X R17, R98, 0x1, R17, P0 ;  /* 0x0000000162117824 */ /* 0x000fe200000e0611 */
[----:B------:R-:W-:-:S04]  /*6460*/  ISETP.GE.U32.AND P0, PT, R16, UR4, PT ;  /* 0x0000000410007c0c */ /* 0x000fc8000bf06070 */
[----:B------:R-:W-:-:S13]  /*6470*/  ISETP.GE.U32.AND.EX P0, PT, R17, UR5, PT, P0 ;  /* 0x0000000511007c0c */ /* 0x000fda000bf06100 */
[----:B------:R-:W-:Y:S05]  /*6480*/  @P0 BRA `(.L_x_164) ;  /* 0x00000004004c0947 */ /* 0x000fea0003800000 */
[----:B------:R-:W0:Y:S01]  /*6490*/  LDC.64 R10, c[0x0][0x628] ;  /* 0x00018a00ff0a7b82 */ /* 0x000e220000000a00 */
[----:B------:R-:W2:Y:S01]  /*64a0*/  S2R R12, SR_CTAID.X ;  /* 0x00000000000c7919 */ /* 0x000ea20000002500 */
[----:B------:R-:W-:Y:S02]  /*64b0*/  IMAD.MOV.U32 R8, RZ, RZ, R16 ;  /* 0x000000ffff087224 */ /* 0x000fe400078e0010 */
[----:B------:R-:W-:Y:S01]  /*64c0*/  IMAD.MOV.U32 R9, RZ, RZ, R17 ;  /* 0x000000ffff097224 */ /* 0x000fe200078e0011 */
[----:B------:R-:W0:Y:S03]  /*64d0*/  S2R R18, SR_CTAID.Y ;  /* 0x0000000000127919 */ /* 0x000e260000002600 */
[----:B------:R-:W1:Y:S08]  /*64e0*/  LDC R0, c[0x0][0x630] ;  /* 0x00018c00ff007b82 */ /* 0x000e700000000800 */
[----:B------:R-:W1:Y:S01]  /*64f0*/  LDC.64 R14, c[0x0][0x620] ;  /* 0x00018800ff0e7b82 */ /* 0x000e620000000a00 */
[----:B0-----:R-:W-:-:S04]  /*6500*/  ISETP.NE.U32.AND P0, PT, R10, RZ, PT ;  /* 0x000000ff0a00720c */ /* 0x001fc80003f05070 */
[----:B------:R-:W-:-:S13]  /*6510*/  ISETP.NE.AND.EX P0, PT, R11, RZ, PT, P0 ;  /* 0x000000ff0b00720c */ /* 0x000fda0003f05300 */
[----:B-12---:R-:W-:Y:S05]  /*6520*/  @!P0 BRA `(.L_x_165) ;  /* 0x0000000000288947 */ /* 0x006fea0003800000 */
[----:B------:R-:W0:Y:S02]  /*6530*/  LDC R3, c[0x0][0x634] ;  /* 0x00018d00ff037b82 */ /* 0x000e240000000800 */
[----:B0-----:R-:W-:-:S05]  /*6540*/  IADD3 R3, P0, R16, R3, RZ ;  /* 0x0000000310037210 */ /* 0x001fca0007f1e0ff */
[----:B------:R-:W-:-:S04]  /*6550*/  IMAD.X R13, RZ, RZ, R17, P0 ;  /* 0x000000ffff0d7224 */ /* 0x000fc800000e0611 */
[----:B------:R-:W-:-:S04]  /*6560*/  IMAD.WIDE.U32 R4, R13, R10, RZ ;  /* 0x0000000a0d047225 */ /* 0x000fc800078e00ff */
[----:B---34-:R-:W-:-:S04]  /*6570*/  IMAD.WIDE.U32 R6, P0, R3, R11, R4 ;  /* 0x0000000b03067225 */ /* 0x018fc80007800004 */
[----:B------:R-:W-:-:S04]  /*6580*/  IMAD.WIDE.U32 R4, R3, R10, RZ ;  /* 0x0000000a03047225 */ /* 0x000fc800078e00ff */
[----:B------:R-:W-:Y:S01]  /*6590*/  IMAD.X R9, RZ, RZ, RZ, P0 ;  /* 0x000000ffff097224 */ /* 0x000fe200000e06ff */
[----:B------:R-:W-:Y:S01]  /*65a0*/  IADD3 RZ, P0, R5, R6, RZ ;  /* 0x0000000605ff7210 */ /* 0x000fe20007f1e0ff */
[----:B------:R-:W-:-:S04]  /*65b0*/  IMAD.MOV.U32 R8, RZ, RZ, R7 ;  /* 0x000000ffff087224 */ /* 0x000fc800078e0007 */
[----:B------:R-:W-:-:S08]  /*65c0*/  IMAD.WIDE.U32.X R8, R13, R11, R8, P0 ;  /* 0x0000000b0d087225 */ /* 0x000fd000000e0408 */
.L_x_165:
[-CC-:B------:R-:W-:Y:S01]  /*65d0*/  SHF.R.U64 R19, R8, R0.reuse, R9.reuse ;  /* 0x0000000008137219 */ /* 0x180fe20000001209 */
[----:B------:R-:W0:Y:S01]  /*65e0*/  LDC.64 R26, c[0x0][0x640] ;  /* 0x00019000ff1a7b82 */ /* 0x000e220000000a00 */
[----:B------:R-:W-:Y:S01]  /*65f0*/  SHF.R.U32.HI R0, RZ, R0, R9 ;  /* 0x00000000ff007219 */ /* 0x000fe20000011609 */
[----:B------:R-:W-:Y:S01]  /*6600*/  ULDC UR4, c[0x0][0x150] ;  /* 0x0000540000047ab9 */ /* 0x000fe20000000800 */
[----:B------:R-:W-:Y:S02]  /*6610*/  IADD3 R3, P0, RZ, -R19, RZ ;  /* 0x80000013ff037210 */ /* 0x000fe40007f1e0ff */
[----:B---34-:R-:W-:-:S03]  /*6620*/  I2FP.F32.U32 R7, R12 ;  /* 0x0000000c00077245 */ /* 0x018fc60000201000 */
[----:B------:R-:W1:Y:S01]  /*6630*/  LDC R6, c[0x0][0x618] ;  /* 0x00018600ff067b82 */ /* 0x000e620000000800 */
[----:B------:R-:W-:Y:S02]  /*6640*/  IMAD.X R5, RZ, RZ, ~R0, P0 ;  /* 0x000000ffff057224 */ /* 0x000fe400000e0e00 */
[----:B------:R-:W-:Y:S01]  /*6650*/  FMUL R7, R7, UR4 ;  /* 0x0000000407077c20 */ /* 0x000fe20008400000 */
[----:B------:R-:W-:Y:S01]  /*6660*/  ULDC UR4, c[0x0][0x154] ;  /* 0x0000550000047ab9 */ /* 0x000fe20000000800 */
[-C--:B------:R-:W-:Y:S02]  /*6670*/  IMAD R0, R5, R14.reuse, RZ ;  /* 0x0000000e05007224 */ /* 0x080fe400078e02ff */
[C---:B------:R-:W-:Y:S01]  /*6680*/  IMAD.WIDE.U32 R4, R3.reuse, R14, R16 ;  /* 0x0000000e03047225 */ /* 0x040fe200078e0010 */
[----:B------:R-:W2:Y:S01]  /*6690*/  LDC R11, c[0x0][0x608] ;  /* 0x00018200ff0b7b82 */ /* 0x000ea20000000800 */
[----:B------:R-:W3:Y:S02]  /*66a0*/  F2I.U32.TRUNC.NTZ R7, R7 ;  /* 0x0000000700077305 */ /* 0x000ee4000020f000 */
[----:B------:R-:W-:-:S04]  /*66b0*/  IMAD R3, R3, R15, R0 ;  /* 0x0000000f03037224 */ /* 0x000fc800078e0200 */
[----:B------:R-:W-:Y:S01]  /*66c0*/  IMAD.IADD R3, R5, 0x1, R3 ;  /* 0x0000000105037824 */ /* 0x000fe200078e0203 */
[----:B------:R-:W4:Y:S01]  /*66d0*/  LDC R8, c[0x0][0x658] ;  /* 0x00019600ff087b82 */ /* 0x000f220000000800 */
[----:B------:R-:W-:Y:S02]  /*66e0*/  I2FP.F32.U32 R5, R18 ;  /* 0x0000001200057245 */ /* 0x000fe40000201000 */
[----:B0-----:R-:W-:-:S04]  /*66f0*/  ISETP.NE.U32.AND P0, PT, R26, RZ, PT ;  /* 0x000000ff1a00720c */ /* 0x001fc80003f05070 */
[----:B------:R-:W-:Y:S01]  /*6700*/  ISETP.NE.AND.EX P0, PT, R27, RZ, PT, P0 ;  /* 0x000000ff1b00720c */ /* 0x000fe20003f05300 */
[----:B------:R-:W0:Y:S01]  /*6710*/  LDC R9, c[0x0][0x144] ;  /* 0x00005100ff097b82 */ /* 0x000e220000000800 */
[-C--:B-1----:R-:W-:Y:S01]  /*6720*/  SHF.R.U32.HI R0, RZ, R6.reuse, R3 ;  /* 0x00000006ff007219 */ /* 0x082fe20000011603 */
[----:B---3--:R-:W-:Y:S01]  /*6730*/  IMAD.MOV R7, RZ, RZ, -R7 ;  /* 0x000000ffff077224 */ /* 0x008fe200078e0a07 */
[----:B------:R-:W-:Y:S01]  /*6740*/  SHF.R.U64 R13, R4, R6, R3 ;  /* 0x00000006040d7219 */ /* 0x000fe20000001203 */
[----:B------:R-:W-:-:S04]  /*6750*/  FMUL R6, R5, UR4 ;  /* 0x0000000405067c20 */ /* 0x000fc80008400000 */
[----:B------:R-:W1:Y:S01]  /*6760*/  LDC R21, c[0x0][0x148] ;  /* 0x00005200ff157b82 */ /* 0x000e620000000800 */
[-CC-:B--2---:R-:W-:Y:S02]  /*6770*/  SHF.R.U64 R10, R13, R11.reuse, R0.reuse ;  /* 0x0000000b0d0a7219 */ /* 0x184fe40000001200 */
[----:B------:R-:W-:Y:S02]  /*6780*/  SHF.R.U32.HI R3, RZ, R11, R0 ;  /* 0x0000000bff037219 */ /* 0x000fe40000011600 */
[----:B------:R2:W3:Y:S03]  /*6790*/  F2I.U32.TRUNC.NTZ R0, R6 ;  /* 0x0000000600007305 */ /* 0x0004e6000020f000 */
[----:B------:R-:W1:Y:S01]  /*67a0*/  LDC R14, c[0x0][0x648] ;  /* 0x00019200ff0e7b82 */ /* 0x000e620000000800 */
[-CC-:B----4-:R-:W-:Y:S02]  /*67b0*/  SHF.R.U64 R15, R10, R8.reuse, R3.reuse ;  /* 0x000000080a0f7219 */ /* 0x190fe40000001203 */
[----:B------:R-:W-:-:S03]  /*67c0*/  SHF.R.U32.HI R5, RZ, R8, R3 ;  /* 0x00000008ff057219 */ /* 0x000fc60000011603 */
[----:B------:R-:W-:Y:S02]  /*67d0*/  IMAD.MOV.U32 R4, RZ, RZ, R15 ;  /* 0x000000ffff047224 */ /* 0x000fe400078e000f */
[----:B------:R-:W4:Y:S01]  /*67e0*/  LDC R20, c[0x0][0x638] ;  /* 0x00018e00ff147b82 */ /* 0x000f220000000800 */
[----:B0-----:R-:W-:-:S07]  /*67f0*/  IMAD R25, R9, R7, R12 ;  /* 0x0000000709197224 */ /* 0x001fce00078e020c */
[----:B------:R-:W0:Y:S08]  /*6800*/  LDC R24, c[0x0][0x610] ;  /* 0x00018400ff187b82 */ /* 0x000e300000000800 */
[----:B------:R-:W0:Y:S01]  /*6810*/  LDC R28, c[0x0][0x600] ;  /* 0x00018000ff1c7b82 */ /* 0x000e220000000800 */
[----:B--23--:R-:W-:Y:S05]  /*6820*/  @!P0 BRA `(.L_x_166) ;  /* 0x0000000000288947 */ /* 0x00cfea0003800000 */
        /* <DEDUP_REMOVED lines=10> */
.L_x_166:
[----:B------:R-:W-:Y:S02]  /*68d0*/  ISETP.NE.AND P0, PT, R2, 0x1, PT ;  /* 0x000000010200780c */ /* 0x000fe40003f05270 */
[----:B-1----:R-:W-:Y:S01]  /*68e0*/  SHF.R.U64 R3, R4, R14, R5 ;  /* 0x0000000e04037219 */ /* 0x002fe20000001205 */
[----:B------:R-:W-:Y:S01]  /*68f0*/  IMAD.MOV R5, RZ, RZ, -R0 ;  /* 0x000000ffff057224 */ /* 0x000fe200078e0a00 */
[----:B------:R-:W-:-:S03]  /*6900*/  LOP3.LUT R0, R10, R101, RZ, 0xc0, !PT ;  /* 0x000000650a007212 */ /* 0x000fc600078ec0ff */
[----:B------:R-:W-:Y:S02]  /*6910*/  IMAD.MOV R4, RZ, RZ, -R3 ;  /* 0x000000ffff047224 */ /* 0x000fe400078e0a03 */
[----:B------:R-:W-:Y:S01]  /*6920*/  IMAD R22, R97, R3, R0 ;  /* 0x0000000361167224 */ /* 0x000fe200078e0200 */
[----:B------:R-:W-:Y:S01]  /*6930*/  LOP3.LUT R3, R13, R100, RZ, 0xc0, !PT ;  /* 0x000000640d037212 */ /* 0x000fe200078ec0ff */
[----:B----4-:R-:W-:Y:S02]  /*6940*/  IMAD R0, R4, R20, R15 ;  /* 0x0000001404007224 */ /* 0x010fe400078e020f */
[----:B------:R-:W-:Y:S02]  /*6950*/  @P0 IMAD R25, R21, R5, R18 ;  /* 0x0000000515190224 */ /* 0x000fe400078e0212 */
[----:B0-----:R-:W-:Y:S02]  /*6960*/  IMAD R3, R0, R28, R3 ;  /* 0x0000001c00037224 */ /* 0x001fe400078e0203 */
[----:B------:R-:W-:-:S02]  /*6970*/  IMAD R22, R22, R24, R25 ;  /* 0x0000001816167224 */ /* 0x000fc400078e0219 */
[----:B------:R-:W-:-:S03]  /*6980*/  IMAD.MOV.U32 R4, RZ, RZ, 0x1 ;  /* 0x00000001ff047424 */ /* 0x000fc600078e00ff */
[----:B------:R-:W-:Y:S02]  /*6990*/  SEL R18, R3, R22, !P0 ;  /* 0x0000001603127207 */ /* 0x000fe40004000000 */
[----:B------:R-:W-:Y:S02]  /*69a0*/  PRMT R0, R4, 0x7610, R0 ;  /* 0x0000761004007816 */ /* 0x000fe40000000000 */
[----:B------:R-:W-:-:S07]  /*69b0*/  SEL R22, R22, R3, !P0 ;  /* 0x0000000316167207 */ /* 0x000fce0004000000 */
.L_x_164:
[----:B------:R-:W-:Y:S01]  /*69c0*/  LOP3.LUT P0, RZ, R0, 0xff, RZ, 0xc0, !PT ;  /* 0x000000ff00ff7812 */ /* 0x000fe2000780c0ff */
[----:B------:R-:W-:Y:S01]  /*69d0*/  UIMAD.WIDE.U32 UR4, UR38, 0x38e38e39, URZ ;  /* 0x38e38e39260478a5 */ /* 0x000fe2000f8e003f */
[----:B------:R-:W-:-:S03]  /*69e0*/  LOP3.LUT R105, R105, 0x1, RZ, 0x3c, !PT ;  /* 0x0000000169697812 */ /* 0x000fc600078e3cff */
[----:B------:R-:W-:-:S04]  /*69f0*/  USHF.R.U32.HI UR4, URZ, 0x1, UR5 ;  /* 0x000000013f047899 */ /* 0x000fc80008011605 */
[----:B------:R-:W-:-:S04]  /*6a00*/  UIMAD UR38, UR4, -0x9, UR38 ;  /* 0xfffffff7042678a4 */ /* 0x000fc8000f8e0226 */
[----:B------:R-:W-:Y:S08]  /*6a10*/  @P0 BRA `(.L_x_167) ;  /* 0xffffffac00700947 */ /* 0x000ff0000383ffff */
[----:B------:R-:W-:Y:S05]  /*6a20*/  EXIT ;  /* 0x000000000000794d */ /* 0x000fea0003800000 */
.L_x_18:
[----:B------:R-:W-:-:S08]  /*6a30*/  ISETP.NE.AND P0, PT, R14, RZ, PT ;  /* 0x000000ff0e00720c */ /* 0x000fd00003f05270 */
[----:B0-----:R-:W0:-:S00]  /*6a40*/  USETMAXREG.DEALLOC.CTAPOOL 0x28 ;  /* 0x00000028000079c8 */ /* 0x001e0000080e0500 */
[----:B------:R-:W-:Y:S05]  /*6a50*/  @P0 EXIT ;  /* 0x000000000000094d */ /* 0x000fea0003800000 */
[----:B0-----:R-:W-:Y:S01]  /*6a60*/  LOP3.LUT P0, RZ, R3, 0xff, RZ, 0xc0, !PT ;  /* 0x000000ff03ff7812 */ /* 0x001fe2000780c0ff */
[----:B------:R-:W-:Y:S02]  /*6a70*/  IMAD.MOV.U32 R3, RZ, RZ, 0x1 ;  /* 0x00000001ff037424 */ /* 0x000fe400078e00ff */
[----:B------:R-:W-:-:S10]  /*6a80*/  IMAD.MOV.U32 R8, RZ, RZ, RZ ;  /* 0x000000ffff087224 */ /* 0x000fd400078e00ff */
[----:B------:R-:W-:Y:S05]  /*6a90*/  @!P0 BRA `(.L_x_168) ;  /* 0x0000000c00288947 */ /* 0x000fea0003800000 */
[----:B------:R-:W0:Y:S01]  /*6aa0*/  S2UR UR8, SR_CgaCtaId ;  /* 0x00000000000879c3 */ /* 0x000e220000008800 */
[----:B------:R-:W-:Y:S01]  /*6ab0*/  LOP3.LUT P0, RZ, R4, 0x1f, RZ, 0xc0, !PT ;  /* 0x0000001f04ff7812 */ /* 0x000fe2000780c0ff */
[----:B------:R-:W-:Y:S01]  /*6ac0*/  ULDC UR5, c[0x0][0x658] ;  /* 0x0001960000057ab9 */ /* 0x000fe20000000800 */
[----:B------:R-:W-:Y:S01]  /*6ad0*/  UMOV UR6, 0xffffffff ;  /* 0xffffffff00067882 */ /* 0x000fe20000000000 */
[----:B------:R-:W-:Y:S01]  /*6ae0*/  BSSY B0, `(.L_x_168) ;  /* 0x00000c5000007945 */ /* 0x000fe20003800000 */
[----:B------:R-:W-:Y:S01]  /*6af0*/  USHF.L.U32 UR6, UR6, UR5, URZ ;  /* 0x0000000506067299 */ /* 0x000fe2000800063f */
[C---:B------:R-:W-:Y:S01]  /*6b00*/  ISETP.NE.AND P2, PT, R5.reuse, RZ, PT ;  /* 0x000000ff0500720c */ /* 0x040fe20003f45270 */
[----:B------:R-:W-:Y:S01]  /*6b10*/  IMAD.MOV.U32 R10, RZ, RZ, 0x1 ;  /* 0x00000001ff0a7424 */ /* 0x000fe200078e00ff */
[----:B------:R-:W-:Y:S01]  /*6b20*/  ISETP.NE.OR P0, PT, R5, RZ, !P0 ;  /* 0x000000ff0500720c */ /* 0x000fe20004705670 */
[----:B------:R-:W-:Y:S01]  /*6b30*/  IMAD.MOV.U32 R3, RZ, RZ, 0x1 ;  /* 0x00000001ff037424 */ /* 0x000fe200078e00ff */
[----:B------:R-:W-:Y:S01]  /*6b40*/  LOP3.LUT R9, R23, 0x2, RZ, 0xfc, !PT ;  /* 0x0000000217097812 */ /* 0x000fe200078efcff */
[----:B------:R-:W-:Y:S01]  /*6b50*/  IMAD.MOV.U32 R8, RZ, RZ, RZ ;  /* 0x000000ffff087224 */ /* 0x000fe200078e00ff */
[----:B------:R-:W-:Y:S01]  /*6b60*/  ULDC UR4, c[0x0][0x600] ;  /* 0x0001800000047ab9 */ /* 0x000fe20000000800 */
[----:B------:R-:W-:Y:S01]  /*6b70*/  UMOV UR7, 0x1 ;  /* 0x0000000100077882 */ /* 0x000fe20000000000 */
[----:B------:R-:W-:-:S02]  /*6b80*/  UIADD3 UR22, UR40, 0x1, URZ ;  /* 0x0000000128167890 */ /* 0x000fc4000fffe03f */
[----:B------:R-:W-:Y:S02]  /*6b90*/  UIADD3 UR15, UR4, -0x1, URZ ;  /* 0xffffffff040f7890 */ /* 0x000fe4000fffe03f */
[----:B------:R-:W-:Y:S02]  /*6ba0*/  USHF.L.U32 UR17, UR7, UR5, URZ ;  /* 0x0000000507117299 */ /* 0x000fe4000800063f */
[----:B------:R-:W-:Y:S01]  /*6bb0*/  ULOP3.LUT UR16, URZ, UR6, URZ, 0x33, !UPT ;  /* 0x000000063f107292 */ /* 0x000fe2000f8e333f */
[----:B------:R-:W-:Y:S01]  /*6bc0*/  ULDC.64 UR20, c[0x0][0x198] ;  /* 0x0000660000147ab9 */ /* 0x000fe20000000a00 */
[----:B0-----:R-:W-:-:S10]  /*6bd0*/  IMAD.U32 R11, RZ, RZ, UR8 ;  /* 0x00000008ff0b7e24 */ /* 0x001fd4000f8e00ff */
.L_x_180:
[----:B------:R-:W-:-:S03]  /*6be0*/  UMOV UR4, 0xffffffff ;  /* 0xffffffff00047882 */ /* 0x000fc60000000000 */
[----:B------:R-:W-:Y:S05]  /*6bf0*/  BRA.DIV UR4, `(.L_x_169) ;  /* 0x0000001204a07947 */ /* 0x000fea000b800000 */
[----:B------:R-:W-:-:S13]  /*6c00*/  ELECT P6, URZ, PT ;  /* 0x00000000003f782f */ /* 0x000fda00038c0000 */
.L_x_198:
[----:B------:R-:W0:Y:S01]  /*6c10*/  LDC R4, c[0x0][0x28c] ;  /* 0x0000a300ff047b82 */ /* 0x000e220000000800 */
[----:B------:R-:W-:Y:S01]  /*6c20*/  BSSY B1, `(.L_x_170) ;  /* 0x000003c000017945 */ /* 0x000fe20003800000 */
[----:B0-----:R-:W-:-:S13]  /*6c30*/  ISETP.LT.OR P6, PT, R4, 0x1, !P6 ;  /* 0x000000010400780c */ /* 0x001fda00077c1670 */
[----:B------:R-:W-:Y:S05]  /*6c40*/  @P6 BRA `(.L_x_171) ;  /* 0x0000000000e46947 */ /* 0x000fea0003800000 */
[----:B------:R-:W-:Y:S02]  /*6c50*/  IMAD R11, R22, 0x2, R11 ;  /* 0x00000002160b7824 */ /* 0x000fe400078e020b */
[----:B------:R-:W-:Y:S02]  /*6c60*/  IMAD.SHL.U32 R18, R18, 0x80, RZ ;  /* 0x0000008012127824 */ /* 0x000fe400078e00ff */
[----:B------:R-:W-:Y:S02]  /*6c70*/  IMAD.MOV.U32 R15, RZ, RZ, RZ ;  /* 0x000000ffff0f7224 */ /* 0x000fe400078e00ff */
[----:B------:R-:W-:Y:S02]  /*6c80*/  IMAD.U32 R20, RZ, RZ, UR22 ;  /* 0x00000016ff147e24 */ /* 0x000fe4000f8e00ff */
[----:B------:R-:W-:Y:S02]  /*6c90*/  IMAD.MOV.U32 R4, RZ, RZ, R3 ;  /* 0x000000ffff047224 */ /* 0x000fe400078e0003 */
[----:B------:R-:W-:-:S02]  /*6ca0*/  IMAD.MOV.U32 R6, RZ, RZ, R8 ;  /* 0x000000ffff067224 */ /* 0x000fc400078e0008 */
[----:B------:R-:W-:-:S07]  /*6cb0*/  IMAD.SHL.U32 R12, R11, 0x20, RZ ;  /* 0x000000200b0c7824 */ /* 0x000fce00078e00ff */
.L_x_175:
[----:B------:R-:W0:Y:S01]  /*6cc0*/  S2UR UR4, SR_CgaCtaId ;  /* 0x00000000000479c3 */ /* 0x000e220000008800 */
[----:B------:R-:W-:Y:S02]  /*6cd0*/  MOV R14, 0x400 ;  /* 0x00000400000e7802 */ /* 0x000fe40000000f00 */
[----:B------:R-:W-:-:S05]  /*6ce0*/  SHF.L.U32 R5, R4, 0x1f, RZ ;  /* 0x0000001f04057819 */ /* 0x000fca00000006ff */
[----:B------:R-:W1:Y:S01]  /*6cf0*/  @!P2 LDC R7, c[0x0][0x500] ;  /* 0x00014000ff07ab82 */ /* 0x000e620000000800 */
[----:B0-----:R-:W-:-:S05]  /*6d00*/  IMAD.U32 R11, RZ, RZ, UR4 ;  /* 0x00000004ff0b7e24 */ /* 0x001fca000f8e00ff */
[----:B------:R-:W-:-:S05]  /*6d10*/  LEA R13, R11, R14, 0x18 ;  /* 0x0000000e0b0d7211 */ /* 0x000fca00078ec0ff */
[----:B------:R-:W-:-:S04]  /*6d20*/  IMAD R14, R6, 0x8, R13 ;  /* 0x00000008060e7824 */ /* 0x000fc800078e020d */
[----:B------:R-:W0:Y:S02]  /*6d30*/  SYNCS.PHASECHK.TRANS64.TRYWAIT P1, [R14+URZ+0x48], R5 ;  /* 0x000048050e0075a7 */ /* 0x000e24000802017f */
[----:B01----:R-:W-:Y:S05]  /*6d40*/  @!P1 BRA `(.L_x_172) ;  /* 0x00000010006c9947 */ /* 0x003fea0003800000 */
.L_x_199:
[----:B0-----:R-:W-:Y:S01]  /*6d50*/  PRMT R5, R9, 0x9910, RZ ;  /* 0x0000991009057816 */ /* 0x001fe200000000ff */
[----:B------:R0:W-:Y:S03]  /*6d60*/  @!P2 SYNCS.ARRIVE.TRANS64 RZ, [R14+URZ], R7 ;  /* 0x000000070effa9a7 */ /* 0x0001e6000800003f */
[----:B------:R-:W-:-:S13]  /*6d70*/  ISETP.NE.AND P1, PT, R5, 0x2, PT ;  /* 0x000000020500780c */ /* 0x000fda0003f25270 */
[----:B0-----:R-:W-:Y:S05]  /*6d80*/  @P1 BRA `(.L_x_173) ;  /* 0x0000000000041947 */ /* 0x001fea0003800000 */
[----:B------:R-:W-:Y:S01]  /*6d90*/  BPT.TRAP 0x1 ;  /* 0x000000040000795c */ /* 0x000fe20000300000 */
.L_x_173:
[----:B------:R-:W-:Y:S05]  /*6da0*/  @P0 BRA `(.L_x_174) ;  /* 0x0000000000040947 */ /* 0x000fea0003800000 */
[----:B------:R-:W-:Y:S01]  /*6db0*/  BPT.TRAP 0x1 ;  /* 0x000000040000795c */ /* 0x000fe20000300000 */
.L_x_174:
[----:B------:R-:W-:Y:S01]  /*6dc0*/  IMAD R5, R6, 0x2, R11 ;  /* 0x0000000206057824 */ /* 0x000fe200078e020b */
[----:B------:R-:W-:Y:S01]  /*6dd0*/  R2UR UR9, R14 ;  /* 0x000000000e0972ca */ /* 0x000fe200000e0000 */
[----:B------:R-:W-:Y:S01]  /*6de0*/  VIADD R20, R20, 0xffffffff ;  /* 0xffffffff14147836 */ /* 0x000fe20000000000 */
[----:B------:R-:W-:Y:S01]  /*6df0*/  UIADD3 UR4, UP0, UR20, 0xf0, URZ ;  /* 0x000000f014047890 */ /* 0x000fe2000ff1e03f */
[----:B------:R-:W-:Y:S01]  /*6e00*/  IMAD.SHL.U32 R5, R5, 0x800, RZ ;  /* 0x0000080005057824 */ /* 0x000fe200078e00ff */
[----:B------:R-:W-:Y:S01]  /*6e10*/  R2UR UR11, R12 ;  /* 0x000000000c0b72ca */ /* 0x000fe200000e0000 */
[----:B------:R-:W-:Y:S01]  /*6e20*/  UIADD3 UR24, UP1, UR20, 0x1f0, URZ ;  /* 0x000001f014187890 */ /* 0x000fe2000ff3e03f */
[----:B------:R-:W-:Y:S01]  /*6e30*/  R2UR UR10, R15 ;  /* 0x000000000f0a72ca */ /* 0x000fe200000e0000 */
[--C-:B------:R-:W-:Y:S01]  /*6e40*/  IMAD R5, R5, 0x2, R13.reuse ;  /* 0x0000000205057824 */ /* 0x100fe200078e020d */
[----:B------:R-:W-:Y:S01]  /*6e50*/  R2UR UR12, R19 ;  /* 0x00000000130c72ca */ /* 0x000fe200000e0000 */
[----:B------:R-:W-:Y:S01]  /*6e60*/  IMAD R13, R6, 0x4000, R13 ;  /* 0x00004000060d7824 */ /* 0x000fe200078e020d */
[----:B------:R-:W-:Y:S01]  /*6e70*/  R2UR UR18, R18 ;  /* 0x00000000121272ca */ /* 0x000fe200000e0000 */
[----:B------:R-:W-:Y:S01]  /*6e80*/  VIADD R6, R6, 0x1 ;  /* 0x0000000106067836 */ /* 0x000fe20000000000 */
[----:B------:R-:W-:Y:S01]  /*6e90*/  R2UR UR5, R5 ;  /* 0x00000000050572ca */ /* 0x000fe200000e0000 */
[----:B------:R-:W-:Y:S01]  /*6ea0*/  UIADD3.X UR25, URZ, UR21, URZ, UP1, !UPT ;  /* 0x000000153f197290 */ /* 0x000fe20008ffe43f */
[----:B------:R-:W-:Y:S01]  /*6eb0*/  R2UR UR8, R13 ;  /* 0x000000000d0872ca */ /* 0x000fe200000e0000 */
[----:B------:R-:W-:Y:S01]  /*6ec0*/  UMOV UR19, 0x30000 ;  /* 0x0003000000137882 */ /* 0x000fe20000000000 */
[----:B------:R-:W-:Y:S01]  /*6ed0*/  ISETP.GT.AND P3, PT, R20, 0x1, PT ;  /* 0x000000011400780c */ /* 0x000fe20003f64270 */
[----:B------:R-:W-:Y:S01]  /*6ee0*/  UMOV UR6, 0x0 ;  /* 0x0000000000067882 */ /* 0x000fe20000000000 */
[----:B------:R-:W-:Y:S01]  /*6ef0*/  UMOV UR7, 0x10000000 ;  /* 0x1000000000077882 */ /* 0x000fe20000000000 */
[----:B------:R-:W-:Y:S01]  /*6f00*/  ISETP.NE.AND P1, PT, R6, 0x9, PT ;  /* 0x000000090600780c */ /* 0x000fe20003f25270 */
[----:B------:R-:W-:-:S03]  /*6f10*/  VIADD R15, R15, 0x40 ;  /* 0x000000400f0f7836 */ /* 0x000fc60000000000 */
[----:B------:R-:W-:Y:S02]  /*6f20*/  SEL R5, RZ, 0x1, P1 ;  /* 0x00000001ff057807 */ /* 0x000fe40000800000 */
[----:B------:R-:W-:Y:S01]  /*6f30*/  UIADD3 UR13, UR5, 0x180, URZ ;  /* 0x00000180050d7890 */ /* 0x000fe2000fffe03f */
[----:B------:R-:W-:Y:S01]  /*6f40*/  SEL R6, R6, RZ, P1 ;  /* 0x000000ff06067207 */ /* 0x000fe20000800000 */
[----:B------:R-:W-:Y:S01]  /*6f50*/  UIADD3.X UR5, URZ, UR21, URZ, UP0, !UPT ;  /* 0x000000153f057290 */ /* 0x000fe200087fe43f */
[----:B------:R-:W-:Y:S01]  /*6f60*/  LOP3.LUT R4, R4, R5, RZ, 0x3c, !PT ;  /* 0x0000000504047212 */ /* 0x000fe200078e3cff */
[----:B------:R-:W-:-:S03]  /*6f70*/  UIADD3 UR14, UR8, 0x12180, URZ ;  /* 0x00012180080e7890 */ /* 0x000fc6000fffe03f */
[----:B------:R-:W-:-:S04]  /*6f80*/  UMOV UR8, UR13 ;  /* 0x0000000d00087c82 */ /* 0x000fc80008000000 */
[----:B------:R0:W-:Y:S02]  /*6f90*/  UTMALDG.3D.MULTICAST [UR8], [UR4], UR19, desc[UR6] ;  /* 0x00000608040073b4 */ /* 0x0001e40008011813 */
[----:B0-----:R-:W-:Y:S01]  /*6fa0*/  UMOV UR8, UR14 ;  /* 0x0000000e00087c82 */ /* 0x001fe20008000000 */
[----:B------:R-:W-:Y:S02]  /*6fb0*/  UMOV UR11, UR18 ;  /* 0x00000012000b7c82 */ /* 0x000fe40008000000 */
[----:B------:R0:W-:Y:S02]  /*6fc0*/  UTMALDG.3D [UR8], [UR24], desc[UR6] ;  /* 0x00000608180075b4 */ /* 0x0001e40008011000 */
[----:B0-----:R-:W-:Y:S05]  /*6fd0*/  @P3 BRA `(.L_x_175) ;  /* 0xfffffffc00383947 */ /* 0x001fea000383ffff */
.L_x_171:
[----:B------:R-:W-:Y:S05]  /*6fe0*/  BSYNC B1 ;  /* 0x0000000000017941 */ /* 0x000fea0003800000 */
.L_x_170:
[----:B------:R-:W3:Y:S01]  /*6ff0*/  LDL.64 R24, [R1] ;  /* 0x0000000001187983 */ /* 0x000ee20000100a00 */
[----:B------:R-:W-:Y:S01]  /*7000*/  LOP3.LUT P4, RZ, R10, 0xff, RZ, 0xc0, !PT ;  /* 0x000000ff0aff7812 */ /* 0x000fe2000788c0ff */
[----:B------:R-:W-:Y:S01]  /*7010*/  VIADD R7, R8, UR40 ;  /* 0x0000002808077c36 */ /* 0x000fe20008000000 */
[----:B------:R-:W-:Y:S01]  /*7020*/  ULDC.64 UR4, c[0x0][0x650] ;  /* 0x0001940000047ab9 */ /* 0x000fe20000000a00 */
[----:B------:R-:W-:Y:S01]  /*7030*/  IMAD.U32 R8, RZ, RZ, UR40 ;  /* 0x00000028ff087e24 */ /* 0x000fe2000f8e00ff */
[----:B------:R-:W-:Y:S01]  /*7040*/  UISETP.GE.U32.AND UP0, UPT, UR40, 0x9, UPT ;  /* 0x000000092800788c */ /* 0x000fe2000bf06070 */
[----:B------:R-:W-:Y:S01]  /*7050*/  BSSY B1, `(.L_x_176) ;  /* 0x000006b000017945 */ /* 0x000fe20003800000 */
[----:B------:R-:W-:Y:S01]  /*7060*/  ISETP.GT.U32.AND P1, PT, R7, 0x8, PT ;  /* 0x000000080700780c */ /* 0x000fe20003f24070 */
[----:B------:R-:W-:Y:S01]  /*7070*/  IMAD.MOV.U32 R22, RZ, RZ, -0x1 ;  /* 0xffffffffff167424 */ /* 0x000fe200078e00ff */
[----:B------:R-:W-:Y:S01]  /*7080*/  PRMT R10, RZ, 0x7610, R10 ;  /* 0x00007610ff0a7816 */ /* 0x000fe2000000000a */
[----:B------:R-:W-:Y:S01]  /*7090*/  IMAD.MOV.U32 R18, RZ, RZ, -0x1 ;  /* 0xffffffffff127424 */ /* 0x000fe200078e00ff */
[----:B------:R-:W-:Y:S01]  /*70a0*/  ISETP.LT.U32.AND P1, PT, R8, 0x9, P1 ;  /* 0x000000090800780c */ /* 0x000fe20000f21070 */
[----:B------:R-:W-:Y:S01]  /*70b0*/  IMAD.MOV.U32 R19, RZ, RZ, -0x1 ;  /* 0xffffffffff137424 */ /* 0x000fe200078e00ff */
[----:B------:R-:W-:Y:S01]  /*70c0*/  PLOP3.LUT P3, PT, PT, PT, UP0, 0x80, 0x0 ;  /* 0x000000000000781c */ /* 0x000fe20003f6f008 */
[----:B------:R-:W0:Y:S01]  /*70d0*/  @P4 S2R R11, SR_CgaCtaId ;  /* 0x00000000000b4919 */ /* 0x000e220000008800 */
[----:B------:R-:W-:-:S04]  /*70e0*/  @P4 MOV R4, 0x400 ;  /* 0x0000040000044802 */ /* 0x000fc80000000f00 */
[----:B0-----:R-:W-:Y:S01]  /*70f0*/  @P4 LEA R6, R11, R4, 0x18 ;  /* 0x000000040b064211 */ /* 0x001fe200078ec0ff */
[----:B------:R-:W-:Y:S01]  /*7100*/  IMAD.WIDE.U32 R4, R7, 0x38e38e39, RZ ;  /* 0x38e38e3907047825 */ /* 0x000fe200078e00ff */
[----:B------:R-:W-:Y:S02]  /*7110*/  SEL R4, RZ, 0x1, !P1 ;  /* 0x00000001ff047807 */ /* 0x000fe40004800000 */
[----:B------:R0:W-:Y:S02]  /*7120*/  @P4 SYNCS.ARRIVE.TRANS64.A1T0 RZ, [R6+URZ+0xc8], RZ ;  /* 0x0000c8ff06ff49a7 */ /* 0x0001e4000810003f */
[----:B------:R-:W-:Y:S02]  /*7130*/  LOP3.LUT R3, R3, R4, RZ, 0x3c, !PT ;  /* 0x0000000403037212 */ /* 0x000fe400078e3cff */
[----:B------:R-:W-:Y:S02]  /*7140*/  PRMT R4, RZ, 0x7610, R4 ;  /* 0x00007610ff047816 */ /* 0x000fe40000000004 */
[----:B0-----:R-:W-:-:S04]  /*7150*/  SHF.R.U32.HI R6, RZ, 0x1, R5 ;  /* 0x00000001ff067819 */ /* 0x001fc80000011605 */
[----:B------:R-:W-:Y:S01]  /*7160*/  @P3 LOP3.LUT R3, R3, 0x1, R6, 0x78, !PT ;  /* 0x0000000103033812 */ /* 0x000fe200078e7806 */
[----:B------:R-:W-:Y:S01]  /*7170*/  IMAD R8, R6, -0x9, R7 ;  /* 0xfffffff706087824 */ /* 0x000fe200078e0207 */
[----:B---3--:R-:W-:-:S04]  /*7180*/  IADD3 R16, P4, R16, R24, RZ ;  /* 0x0000001810107210 */ /* 0x008fc80007f9e0ff */
[----:B------:R-:W-:Y:S01]  /*7190*/  ISETP.GE.U32.AND P1, PT, R16, UR4, PT ;  /* 0x0000000410007c0c */ /* 0x000fe2000bf26070 */
[----:B------:R-:W-:-:S05]  /*71a0*/  IMAD.X R17, R17, 0x1, R0, P4 ;  /* 0x0000000111117824 */ /* 0x000fca00020e0600 */
[----:B------:R-:W-:-:S13]  /*71b0*/  ISETP.GE.U32.AND.EX P1, PT, R17, UR5, PT, P1 ;  /* 0x0000000511007c0c */ /* 0x000fda000bf26110 */
[----:B------:R-:W-:Y:S05]  /*71c0*/  @P1 BRA `(.L_x_177) ;  /* 0x00000004004c1947 */ /* 0x000fea0003800000 */
[----:B------:R-:W0:Y:S01]  /*71d0*/  S2R R13, SR_CTAID.X ;  /* 0x00000000000d7919 */ /* 0x000e220000002500 */
[----:B------:R-:W-:Y:S01]  /*71e0*/  ULDC.64 UR4, c[0x0][0x628] ;  /* 0x00018a0000047ab9 */ /* 0x000fe20000000a00 */
[----:B------:R-:W1:Y:S01]  /*71f0*/  LDC R14, c[0x0][0x144] ;  /* 0x00005100ff0e7b82 */ /* 0x000e620000000800 */
[----:B------:R-:W-:Y:S01]  /*7200*/  ISETP.NE.U32.AND P1, PT, RZ, UR4, PT ;  /* 0x00000004ff007c0c */ /* 0x000fe2000bf25070 */
[----:B------:R-:W3:Y:S01]  /*7210*/  S2R R12, SR_CTAID.Y ;  /* 0x00000000000c7919 */ /* 0x000ee20000002600 */
[----:B------:R-:W-:Y:S01]  /*7220*/  ULDC UR7, c[0x0][0x630] ;  /* 0x00018c0000077ab9 */ /* 0x000fe20000000800 */
[----:B------:R-:W-:Y:S01]  /*7230*/  ULDC UR8, c[0x0][0x150] ;  /* 0x0000540000087ab9 */ /* 0x000fe20000000800 */
[----:B------:R-:W-:Y:S01]  /*7240*/  ISETP.NE.AND.EX P1, PT, RZ, UR5, PT, P1 ;  /* 0x00000005ff007c0c */ /* 0x000fe2000bf25310 */
[----:B------:R-:W-:Y:S02]  /*7250*/  IMAD.MOV.U32 R4, RZ, RZ, R16 ;  /* 0x000000ffff047224 */ /* 0x000fe400078e0010 */
[----:B------:R-:W-:Y:S01]  /*7260*/  IMAD.MOV.U32 R5, RZ, RZ, R17 ;  /* 0x000000ffff057224 */ /* 0x000fe200078e0011 */
[----:B0-----:R-:W-:-:S09]  /*7270*/  I2FP.F32.U32 R18, R13 ;  /* 0x0000000d00127245 */ /* 0x001fd20000201000 */
[----:B------:R-:W-:Y:S05]  /*7280*/  @!P1 BRA `(.L_x_178) ;  /* 0x0000000000289947 */ /* 0x000fea0003800000 */
[----:B------:R-:W-:Y:S02]  /*7290*/  ULDC UR6, c[0x0][0x634] ;  /* 0x00018d0000067ab9 */ /* 0x000fe40000000800 */
[----:B------:R-:W-:-:S05]  /*72a0*/  IADD3 R5, P1, R16, UR6, RZ ;  /* 0x0000000610057c10 */ /* 0x000fca000ff3e0ff */
[----:B------:R-:W-:-:S04]  /*72b0*/  IMAD.X R15, RZ, RZ, R17, P1 ;  /* 0x000000ffff0f7224 */ /* 0x000fc800008e0611 */
[----:B------:R-:W-:-:S04]  /*72c0*/  IMAD.WIDE.U32 R6, R15, UR4, RZ ;  /* 0x000000040f067c25 */ /* 0x000fc8000f8e00ff */
[----:B------:R-:W-:-:S04]  /*72d0*/  IMAD.WIDE.U32 R6, P1, R5, UR5, R6 ;  /* 0x0000000505067c25 */ /* 0x000fc8000f820006 */
[----:B------:R-:W-:-:S04]  /*72e0*/  IMAD.WIDE.U32 R4, R5, UR4, RZ ;  /* 0x0000000405047c25 */ /* 0x000fc8000f8e00ff */
[----:B------:R-:W-:Y:S01]  /*72f0*/  IMAD.MOV.U32 R4, RZ, RZ, R7 ;  /* 0x000000ffff047224 */ /* 0x000fe200078e0007 */
[----:B------:R-:W-:Y:S01]  /*7300*/  IADD3 RZ, P3, R5, R6, RZ ;  /* 0x0000000605ff7210 */ /* 0x000fe20007f7e0ff */
[----:B------:R-:W-:-:S04]  /*7310*/  IMAD.X R5, RZ, RZ, RZ, P1 ;  /* 0x000000ffff057224 */ /* 0x000fc800008e06ff */
[----:B------:R-:W-:-:S08]  /*7320*/  IMAD.WIDE.U32.X R4, R15, UR5, R4, P3 ;  /* 0x000000050f047c25 */ /* 0x000fd000098e0404 */
.L_x_178:
[----:B------:R-:W-:Y:S01]  /*7330*/  FMUL R18, R18, UR8 ;  /* 0x0000000812127c20 */ /* 0x000fe20008400000 */
[--C-:B------:R-:W-:Y:S01]  /*7340*/  SHF.R.U64 R19, R4, UR7, R5.reuse ;  /* 0x0000000704137c19 */ /* 0x100fe20008001205 */
[----:B------:R-:W-:Y:S01]  /*7350*/  ULDC.64 UR4, c[0x0][0x620] ;  /* 0x0001880000047ab9 */ /* 0x000fe20000000a00 */
[----:B------:R-:W-:Y:S01]  /*7360*/  SHF.R.U32.HI R4, RZ, UR7, R5 ;  /* 0x00000007ff047c19 */ /* 0x000fe20008011605 */
[----:B------:R-:W-:Y:S01]  /*7370*/  ULDC.64 UR6, c[0x0][0x640] ;  /* 0x0001900000067ab9 */ /* 0x000fe20000000a00 */
[----:B------:R-:W-:Y:S01]  /*7380*/  IADD3 R5, P1, RZ, -R19, RZ ;  /* 0x80000013ff057210 */ /* 0x000fe20007f3e0ff */
[----:B------:R-:W0:Y:S01]  /*7390*/  F2I.U32.TRUNC.NTZ R18, R18 ;  /* 0x0000001200127305 */ /* 0x000e22000020f000 */
[----:B------:R-:W4:Y:S03]  /*73a0*/  LDC R15, c[0x0][0x148] ;  /* 0x00005200ff0f7b82 */ /* 0x000f260000000800 */
[----:B------:R-:W-:Y:S01]  /*73b0*/  IMAD.X R4, RZ, RZ, ~R4, P1 ;  /* 0x000000ffff047224 */ /* 0x000fe200008e0e04 */
[----:B------:R-:W-:-:S03]  /*73c0*/  ISETP.NE.U32.AND P1, PT, RZ, UR6, PT ;  /* 0x00000006ff007c0c */ /* 0x000fc6000bf25070 */
[----:B------:R-:W-:Y:S01]  /*73d0*/  IMAD R4, R4, UR4, RZ ;  /* 0x0000000404047c24 */ /* 0x000fe2000f8e02ff */
[----:B------:R-:W-:-:S03]  /*73e0*/  ISETP.NE.AND.EX P1, PT, RZ, UR7, PT, P1 ;  /* 0x00000007ff007c0c */ /* 0x000fc6000bf25310 */
[C---:B------:R-:W-:Y:S01]  /*73f0*/  IMAD R7, R5.reuse, UR5, R4 ;  /* 0x0000000505077c24 */ /* 0x040fe2000f8e0204 */
[----:B------:R-:W-:Y:S01]  /*7400*/  ULDC UR5, c[0x0][0x154] ;  /* 0x0000550000057ab9 */ /* 0x000fe20000000800 */
[----:B------:R-:W-:Y:S01]  /*7410*/  IMAD.WIDE.U32 R4, R5, UR4, R16 ;  /* 0x0000000405047c25 */ /* 0x000fe2000f8e0010 */
[----:B------:R-:W-:-:S03]  /*7420*/  ULDC UR4, c[0x0][0x618] ;  /* 0x0001860000047ab9 */ /* 0x000fc60000000800 */
[----:B0-----:R-:W-:Y:S02]  /*7430*/  IMAD.MOV R6, RZ, RZ, -R18 ;  /* 0x000000ffff067224 */ /* 0x001fe400078e0a12 */
[----:B------:R-:W-:Y:S02]  /*7440*/  IMAD.IADD R5, R5, 0x1, R7 ;  /* 0x0000000105057824 */ /* 0x000fe400078e0207 */
[----:B-1----:R-:W-:Y:S01]  /*7450*/  IMAD R13, R14, R6, R13 ;  /* 0x000000060e0d7224 */ /* 0x002fe200078e020d */
[----:B---3--:R-:W-:Y:S02]  /*7460*/  I2FP.F32.U32 R6, R12 ;  /* 0x0000000c00067245 */ /* 0x008fe40000201000 */
[--C-:B------:R-:W-:Y:S02]  /*7470*/  SHF.R.U64 R14, R4, UR4, R5.reuse ;  /* 0x00000004040e7c19 */ /* 0x100fe40008001205 */
[----:B------:R-:W-:Y:S01]  /*7480*/  SHF.R.U32.HI R5, RZ, UR4, R5 ;  /* 0x00000004ff057c19 */ /* 0x000fe20008011605 */
[----:B------:R-:W-:Y:S01]  /*7490*/  FMUL R6, R6, UR5 ;  /* 0x0000000506067c20 */ /* 0x000fe20008400000 */
[----:B------:R-:W-:-:S02]  /*74a0*/  ULDC UR4, c[0x0][0x608] ;  /* 0x0001820000047ab9 */ /* 0x000fc40000000800 */
[--C-:B------:R-:W-:Y:S01]  /*74b0*/  SHF.R.U64 R20, R14, UR4, R5.reuse ;  /* 0x000000040e147c19 */ /* 0x100fe20008001205 */
[----:B------:R0:W1:Y:S01]  /*74c0*/  F2I.U32.TRUNC.NTZ R21, R6 ;  /* 0x0000000600157305 */ /* 0x000062000020f000 */
[----:B------:R-:W-:Y:S01]  /*74d0*/  SHF.R.U32.HI R5, RZ, UR4, R5 ;  /* 0x00000004ff057c19 */ /* 0x000fe20008011605 */
[----:B------:R-:W-:-:S03]  /*74e0*/  ULDC UR4, c[0x0][0x658] ;  /* 0x0001960000047ab9 */ /* 0x000fc60000000800 */
[--C-:B------:R-:W-:Y:S02]  /*74f0*/  SHF.R.U64 R18, R20, UR4, R5.reuse ;  /* 0x0000000414127c19 */ /* 0x100fe40008001205 */
[----:B------:R-:W-:-:S03]  /*7500*/  SHF.R.U32.HI R25, RZ, UR4, R5 ;  /* 0x00000004ff197c19 */ /* 0x000fc60008011605 */
[----:B------:R-:W-:Y:S02]  /*7510*/  IMAD.MOV.U32 R4, RZ, RZ, R18 ;  /* 0x000000ffff047224 */ /* 0x000fe400078e0012 */
[----:B------:R-:W-:Y:S01]  /*7520*/  IMAD.MOV.U32 R5, RZ, RZ, R25 ;  /* 0x000000ffff057224 */ /* 0x000fe200078e0019 */
[----:B0-----:R-:W-:Y:S06]  /*7530*/  @!P1 BRA `(.L_x_179) ;  /* 0x0000000000289947 */ /* 0x001fec0003800000 */
        /* <DEDUP_REMOVED lines=10> */
.L_x_179:
[----:B------:R-:W-:Y:S01]  /*75e0*/  ISETP.NE.AND P1, PT, R2, 0x1, PT ;  /* 0x000000010200780c */ /* 0x000fe20003f25270 */
[----:B------:R-:W-:Y:S01]  /*75f0*/  ULDC UR4, c[0x0][0x648] ;  /* 0x0001920000047ab9 */ /* 0x000fe20000000800 */
[----:B------:R-:W-:Y:S01]  /*7600*/  LOP3.LUT R20, R20, UR16, RZ, 0xc0, !PT ;  /* 0x0000001014147c12 */ /* 0x000fe2000f8ec0ff */
[----:B-1----:R-:W-:Y:S01]  /*7610*/  IMAD.MOV R21, RZ, RZ, -R21 ;  /* 0x000000ffff157224 */ /* 0x002fe200078e0a15 */
[----:B------:R-:W-:Y:S01]  /*7620*/  SHF.R.U64 R5, R4, UR4, R5 ;  /* 0x0000000404057c19 */ /* 0x000fe20008001205 */
[----:B------:R-:W-:Y:S01]  /*7630*/  ULDC UR4, c[0x0][0x638] ;  /* 0x00018e0000047ab9 */ /* 0x000fe20000000800 */
[----:B------:R-:W-:Y:S01]  /*7640*/  ULDC UR5, c[0x0][0x610] ;  /* 0x0001840000057ab9 */ /* 0x000fe20000000800 */
[----:B------:R-:W-:Y:S02]  /*7650*/  IMAD.MOV.U32 R4, RZ, RZ, 0x1 ;  /* 0x00000001ff047424 */ /* 0x000fe400078e00ff */
[----:B------:R-:W-:Y:S02]  /*7660*/  IMAD.MOV R7, RZ, RZ, -R5 ;  /* 0x000000ffff077224 */ /* 0x000fe400078e0a05 */
[----:B------:R-:W-:Y:S01]  /*7670*/  IMAD R20, R5, UR17, R20 ;  /* 0x0000001105147c24 */ /* 0x000fe2000f8e0214 */
[----:B------:R-:W-:Y:S01]  /*7680*/  LOP3.LUT R5, R14, UR15, RZ, 0xc0, !PT ;  /* 0x0000000f0e057c12 */ /* 0x000fe2000f8ec0ff */
[----:B----4-:R-:W-:-:S02]  /*7690*/  @P1 IMAD R13, R15, R21, R12 ;  /* 0x000000150f0d1224 */ /* 0x010fc400078e020c */
[----:B------:R-:W-:Y:S01]  /*76a0*/  IMAD R18, R7, UR4, R18 ;  /* 0x0000000407127c24 */ /* 0x000fe2000f8e0212 */
[----:B------:R-:W-:Y:S01]  /*76b0*/  ULDC UR4, c[0x0][0x600] ;  /* 0x0001800000047ab9 */ /* 0x000fe20000000800 */
[----:B------:R-:W-:Y:S02]  /*76c0*/  IMAD R13, R20, UR5, R13 ;  /* 0x00000005140d7c24 */ /* 0x000fe4000f8e020d */
[----:B------:R-:W-:-:S05]  /*76d0*/  IMAD R22, R18, UR4, R5 ;  /* 0x0000000412167c24 */ /* 0x000fca000f8e0205 */
[----:B------:R-:W-:Y:S02]  /*76e0*/  SEL R18, R22, R13, !P1 ;  /* 0x0000000d16127207 */ /* 0x000fe40004800000 */
[----:B------:R-:W-:-:S07]  /*76f0*/  SEL R22, R13, R22, !P1 ;  /* 0x000000160d167207 */ /* 0x000fce0004800000 */
.L_x_177:
[----:B------:R-:W-:Y:S05]  /*7700*/  BSYNC B1 ;  /* 0x0000000000017941 */ /* 0x000fea0003800000 */
.L_x_176:
[----:B------:R-:W-:-:S13]  /*7710*/  LOP3.LUT P1, RZ, R4, 0xff, RZ, 0xc0, !PT ;  /* 0x000000ff04ff7812 */ /* 0x000fda000782c0ff */
[----:B------:R-:W-:Y:S05]  /*7720*/  @P1 BRA `(.L_x_180) ;  /* 0xfffffff4002c1947 */ /* 0x000fea000383ffff */
[----:B------:R-:W-:Y:S05]  /*7730*/  BSYNC B0 ;  /* 0x0000000000007941 */ /* 0x000fea0003800000 */
.L_x_168:
[----:B------:R-:W-:-:S03]  /*7740*/  UMOV UR4, 0xffffffff ;  /* 0xffffffff00047882 */ /* 0x000fc60000000000 */
[----:B------:R-:W-:Y:S05]  /*7750*/  BRA.DIV UR4, `(.L_x_181) ;  /* 0x0000000604fc7947 */ /* 0x000fea000b800000 */
[----:B------:R-:W-:-:S13]  /*7760*/  ELECT P6, URZ, PT ;  /* 0x00000000003f782f */ /* 0x000fda00038c0000 */
.L_x_202:
[----:B------:R-:W-:Y:S04]  /*7770*/  BSSY B0, `(.L_x_182) ;  /* 0x0000058000007945 */ /* 0x000fe80003800000 */
[----:B------:R-:W-:Y:S05]  /*7780*/  @!P6 BRA `(.L_x_183) ;  /* 0x000000040058e947 */ /* 0x000fea0003800000 */
[----:B------:R-:W-:-:S04]  /*7790*/  LOP3.LUT R23, R23, 0x2, RZ, 0xfc, !PT ;  /* 0x0000000217177812 */ /* 0x000fc800078efcff */
[----:B------:R-:W-:-:S13]  /*77a0*/  ISETP.NE.AND P0, PT, R23, 0x3, PT ;  /* 0x000000031700780c */ /* 0x000fda0003f05270 */
[----:B------:R-:W-:Y:S05]  /*77b0*/  @!P0 BRA `(.L_x_184) ;  /* 0x0000000000048947 */ /* 0x000fea0003800000 */
[----:B------:R-:W-:Y:S01]  /*77c0*/  BPT.TRAP 0x1 ;  /* 0x000000040000795c */ /* 0x000fe20000300000 */
.L_x_184:
[----:B------:R-:W0:Y:S01]  /*77d0*/  S2R R5, SR_CgaCtaId ;  /* 0x0000000000057919 */ /* 0x000e220000008800 */
[----:B------:R-:W-:Y:S02]  /*77e0*/  MOV R0, 0x400 ;  /* 0x0000040000007802 */ /* 0x000fe40000000f00 */
[----:B------:R-:W-:Y:S02]  /*77f0*/  SHF.L.U32 R2, R3, 0x1f, RZ ;  /* 0x0000001f03027819 */ /* 0x000fe400000006ff */
[----:B0-----:R-:W-:-:S05]  /*7800*/  LEA R5, R5, R0, 0x18 ;  /* 0x0000000005057211 */ /* 0x001fca00078ec0ff */
[----:B------:R-:W-:-:S04]  /*7810*/  VIADD R5, R5, 0x48 ;  /* 0x0000004805057836 */ /* 0x000fc80000000000 */
[C---:B------:R-:W-:Y:S02]  /*7820*/  IMAD R7, R8.reuse, 0x8, R5 ;  /* 0x0000000808077824 */ /* 0x040fe400078e0205 */
[----:B------:R-:W-:Y:S02]  /*7830*/  VIADD R8, R8, 0x1 ;  /* 0x0000000108087836 */ /* 0x000fe40000000000 */
[----:B------:R-:W0:Y:S03]  /*7840*/  SYNCS.PHASECHK.TRANS64.TRYWAIT P0, [R7+URZ], R2 ;  /* 0x00000002070075a7 */ /* 0x000e26000800017f */
[----:B------:R-:W-:-:S04]  /*7850*/  ISETP.NE.AND P1, PT, R8, 0x9, PT ;  /* 0x000000090800780c */ /* 0x000fc80003f25270 */
[----:B------:R-:W-:Y:S02]  /*7860*/  SEL R0, RZ, 0x1, P1 ;  /* 0x00000001ff007807 */ /* 0x000fe40000800000 */
[----:B------:R-:W-:Y:S02]  /*7870*/  SEL R8, R8, RZ, P1 ;  /* 0x000000ff08087207 */ /* 0x000fe40000800000 */
[----:B------:R-:W-:-:S03]  /*7880*/  LOP3.LUT R9, R3, R0, RZ, 0x3c, !PT ;  /* 0x0000000003097212 */ /* 0x000fc600078e3cff */
[----:B------:R-:W-:Y:S01]  /*7890*/  IMAD R6, R8, 0x8, R5 ;  /* 0x0000000808067824 */ /* 0x000fe200078e0205 */
[----:B------:R-:W-:Y:S01]  /*78a0*/  SHF.L.U32 R3, R9, 0x1f, RZ ;  /* 0x0000001f09037819 */ /* 0x000fe200000006ff */
[----:B0-----:R-:W-:Y:S06]  /*78b0*/  @!P0 BRA `(.L_x_185) ;  /* 0x0000000400c48947 */ /* 0x001fec0003800000 */
.L_x_203:
[----:B------:R-:W1:Y:S01]  /*78c0*/  SYNCS.PHASECHK.TRANS64.TRYWAIT P0, [R6+URZ], R3 ;  /* 0x00000003060075a7 */ /* 0x000e62000800017f */
[----:B------:R-:W-:-:S05]  /*78d0*/  VIADD R0, R8, 0x1 ;  /* 0x0000000108007836 */ /* 0x000fca0000000000 */
[----:B------:R-:W-:-:S04]  /*78e0*/  ISETP.NE.AND P1, PT, R0, 0x9, PT ;  /* 0x000000090000780c */ /* 0x000fc80003f25270 */
[----:B0-----:R-:W-:Y:S02]  /*78f0*/  SEL R2, RZ, 0x1, P1 ;  /* 0x00000001ff027807 */ /* 0x001fe40000800000 */
[----:B------:R-:W-:Y:S02]  /*7900*/  SEL R0, R0, RZ, P1 ;  /* 0x000000ff00007207 */ /* 0x000fe40000800000 */
[----:B------:R-:W-:-:S03]  /*7910*/  LOP3.LUT R9, R9, R2, RZ, 0x3c, !PT ;  /* 0x0000000209097212 */ /* 0x000fc600078e3cff */
[----:B------:R-:W-:Y:S01]  /*7920*/  IMAD R7, R0, 0x8, R5 ;  /* 0x0000000800077824 */ /* 0x000fe200078e0205 */
[----:B------:R-:W-:Y:S01]  /*7930*/  SHF.L.U32 R4, R9, 0x1f, RZ ;  /* 0x0000001f09047819 */ /* 0x000fe200000006ff */
[----:B-1----:R-:W-:Y:S06]  /*7940*/  @!P0 BRA `(.L_x_186) ;  /* 0x0000000400b48947 */ /* 0x002fec0003800000 */
.L_x_204:
[----:B------:R-:W1:Y:S01]  /*7950*/  SYNCS.PHASECHK.TRANS64.TRYWAIT P0, [R7+URZ], R4 ;  /* 0x00000004070075a7 */ /* 0x000e62000800017f */
[----:B------:R-:W-:-:S05]  /*7960*/  VIADD R0, R0, 0x1 ;  /* 0x0000000100007836 */ /* 0x000fca0000000000 */
[----:B------:R-:W-:-:S04]  /*7970*/  ISETP.NE.AND P1, PT, R0, 0x9, PT ;  /* 0x000000090000780c */ /* 0x000fc80003f25270 */
[----:B------:R-:W-:Y:S02]  /*7980*/  SEL R2, RZ, 0x1, P1 ;  /* 0x00000001ff027807 */ /* 0x000fe40000800000 */
[----:B------:R-:W-:Y:S02]  /*7990*/  SEL R0, R0, RZ, P1 ;  /* 0x000000ff00007207 */ /* 0x000fe40000800000 */
[----:B------:R-:W-:-:S03]  /*79a0*/  LOP3.LUT R9, R9, R2, RZ, 0x3c, !PT ;  /* 0x0000000209097212 */ /* 0x000fc600078e3cff */
[----:B0-----:R-:W-:Y:S01]  /*79b0*/  IMAD R6, R0, 0x8, R5 ;  /* 0x0000000800067824 */ /* 0x001fe200078e0205 */
[----:B------:R-:W-:Y:S01]  /*79c0*/  SHF.L.U32 R3, R9, 0x1f, RZ ;  /* 0x0000001f09037819 */ /* 0x000fe200000006ff */
[----:B-1----:R-:W-:Y:S06]  /*79d0*/  @!P0 BRA `(.L_x_187) ;  /* 0x0000000400a48947 */ /* 0x002fec0003800000 */
.L_x_205:
        /* <DEDUP_REMOVED lines=9> */
.L_x_206:
        /* <DEDUP_REMOVED lines=9> */
.L_x_207:
        /* <DEDUP_REMOVED lines=9> */
.L_x_208:
        /* <DEDUP_REMOVED lines=9> */
.L_x_209:
[----:B------:R-:W1:Y:S01]  /*7c20*/  SYNCS.PHASECHK.TRANS64.TRYWAIT P0, [R6+URZ], R3 ;  /* 0x00000003060075a7 */ /* 0x000e62000800017f */
[----:B------:R-:W-:-:S05]  /*7c30*/  VIADD R0, R0, 0x1 ;  /* 0x0000000100007836 */ /* 0x000fca0000000000 */
[----:B------:R-:W-:-:S04]  /*7c40*/  ISETP.NE.AND P1, PT, R0, 0x9, PT ;  /* 0x000000090000780c */ /* 0x000fc80003f25270 */
[----:B------:R-:W-:Y:S02]  /*7c50*/  SEL R2, RZ, 0x1, P1 ;  /* 0x00000001ff027807 */ /* 0x000fe40000800000 */
[----:B------:R-:W-:Y:S02]  /*7c60*/  SEL R0, R0, RZ, P1 ;  /* 0x000000ff00007207 */ /* 0x000fe40000800000 */
[----:B------:R-:W-:Y:S01]  /*7c70*/  LOP3.LUT R2, R9, R2, RZ, 0x3c, !PT ;  /* 0x0000000209027212 */ /* 0x000fe200078e3cff */
[----:B-1----:R-:W-:Y:S06]  /*7c80*/  @!P0 BRA `(.L_x_192) ;  /* 0x00000004005c8947 */ /* 0x002fec0003800000 */
.L_x_210:
[----:B------:R-:W-:Y:S01]  /*7c90*/  IMAD R5, R0, 0x8, R5 ;  /* 0x0000000800057824 */ /* 0x000fe200078e0205 */
[----:B------:R-:W-:-:S07]  /*7ca0*/  SHF.L.U32 R0, R2, 0x1f, RZ ;  /* 0x0000001f02007819 */ /* 0x000fce00000006ff */
.L_x_193:
[----:B---3--:R3:W4:Y:S02]  /*7cb0*/  SYNCS.PHASECHK.TRANS64.TRYWAIT P0, [R5+URZ], R0 ;  /* 0x00000000050075a7 */ /* 0x008724000800017f */
[----:B----4-:R-:W-:Y:S05]  /*7cc0*/  @!P0 NANOSLEEP.SYNCS 0x989680 ;  /* 0x009896800000895d */ /* 0x010fea0003900000 */
[----:B------:R-:W4:Y:S02]  /*7cd0*/  @!P0 SYNCS.PHASECHK.TRANS64 P0, [R5+URZ], R0 ;  /* 0x00000000050085a7 */ /* 0x000f24000800007f */
[----:B----4-:R-:W-:Y:S05]  /*7ce0*/  @!P0 BRA `(.L_x_193) ;  /* 0xfffffffc00f08947 */ /* 0x010fea000383ffff */
.L_x_183:
[----:B------:R-:W-:Y:S05]  /*7cf0*/  BSYNC B0 ;  /* 0x0000000000007941 */ /* 0x000fea0003800000 */
.L_x_182:
[----:B------:R-:W-:Y:S05]  /*7d00*/  EXIT ;  /* 0x000000000000794d */ /* 0x000fea0003800000 */
.L_x_20:
[----:B0-----:R-:W-:-:S04]  /*7d10*/  IMAD.U32 R3, RZ, RZ, UR43 ;  /* 0x0000002bff037e24 */ /* 0x001fc8000f8e00ff */
[----:B------:R0:W1:Y:S03]  /*7d20*/  SYNCS.PHASECHK.TRANS64.TRYWAIT P0, [R3+URZ+-0x8], R0 ;  /* 0xfffff800030075a7 */ /* 0x000066000800017f */
[----:B-1----:R-:W-:Y:S05]  /*7d30*/  @!P0 NANOSLEEP.SYNCS 0x989680 ;  /* 0x009896800000895d */ /* 0x002fea0003900000 */
[----:B------:R-:W1:Y:S02]  /*7d40*/  @!P0 SYNCS.PHASECHK.TRANS64 P0, [R3+URZ+-0x8], R0 ;  /* 0xfffff800030085a7 */ /* 0x000e64000800007f */
[----:B-1----:R-:W-:Y:S05]  /*7d50*/  @!P0 BRA `(.L_x_20) ;  /* 0xfffffffc00ec8947 */ /* 0x002fea000383ffff */
[----:B------:R-:W-:Y:S05]  /*7d60*/  BRA `(.L_x_194) ;  /* 0xffffff9800a87947 */ /* 0x000fea000383ffff */
.L_x_25:
[----:B-1----:R1:W2:Y:S02]  /*7d70*/  SYNCS.PHASECHK.TRANS64.TRYWAIT P1, [R3+URZ], R0 ;  /* 0x00000000030075a7 */ /* 0x0022a4000802017f */
[----:B--2---:R-:W-:Y:S05]  /*7d80*/  @!P1 NANOSLEEP.SYNCS 0x989680 ;  /* 0x009896800000995d */ /* 0x004fea0003900000 */
[----:B------:R-:W2:Y:S02]  /*7d90*/  @!P1 SYNCS.PHASECHK.TRANS64 P1, [R3+URZ], R0 ;  /* 0x00000000030095a7 */ /* 0x000ea4000802007f */
[----:B--2---:R-:W-:Y:S05]  /*7da0*/  @!P1 BRA `(.L_x_25) ;  /* 0xfffffffc00f09947 */ /* 0x004fea000383ffff */
[----:B------:R-:W-:Y:S05]  /*7db0*/  BRA `(.L_x_24) ;  /* 0xffffff9c001c7947 */ /* 0x000fea000383ffff */
.L_x_30:
[----:B-1----:R-:W-:-:S04]  /*7dc0*/  IMAD.U32 R5, RZ, RZ, UR4 ;  /* 0x00000004ff057e24 */ /* 0x002fc8000f8e00ff */
[----:B------:R1:W2:Y:S03]  /*7dd0*/  SYNCS.PHASECHK.TRANS64.TRYWAIT P1, [R5+URZ], R4 ;  /* 0x00000004050075a7 */ /* 0x0002a6000802017f */
[----:B--2---:R-:W-:Y:S05]  /*7de0*/  @!P1 NANOSLEEP.SYNCS 0x989680 ;  /* 0x009896800000995d */ /* 0x004fea0003900000 */
[----:B------:R-:W2:Y:S02]  /*7df0*/  @!P1 SYNCS.PHASECHK.TRANS64 P1, [R5+URZ], R4 ;  /* 0x00000004050095a7 */ /* 0x000ea4000802007f */
[----:B--2---:R-:W-:Y:S05]  /*7e00*/  @!P1 BRA `(.L_x_30) ;  /* 0xfffffffc00ec9947 */ /* 0x004fea000383ffff */
[----:B------:R-:W-:Y:S05]  /*7e10*/  BRA `(.L_x_29) ;  /* 0xffffff9c00ec7947 */ /* 0x000fea000383ffff */
.L_x_36:
[----:B0-----:R-:W-:-:S04]  /*7e20*/  IMAD.U32 R3, RZ, RZ, UR43 ;  /* 0x0000002bff037e24 */ /* 0x001fc8000f8e00ff */
[----:B------:R0:W1:Y:S03]  /*7e30*/  SYNCS.PHASECHK.TRANS64.TRYWAIT P0, [R3+URZ+0x8], R0 ;  /* 0x00000800030075a7 */ /* 0x000066000800017f */
[----:B-1----:R-:W-:Y:S05]  /*7e40*/  @!P0 NANOSLEEP.SYNCS 0x989680 ;  /* 0x009896800000895d */ /* 0x002fea0003900000 */
[----:B------:R-:W1:Y:S02]  /*7e50*/  @!P0 SYNCS.PHASECHK.TRANS64 P0, [R3+URZ+0x8], R0 ;  /* 0x00000800030085a7 */ /* 0x000e64000800007f */
[----:B-1----:R-:W-:Y:S05]  /*7e60*/  @!P0 BRA `(.L_x_36) ;  /* 0xfffffffc00ec8947 */ /* 0x002fea000383ffff */
[----:B------:R-:W-:Y:S05]  /*7e70*/  BRA `(.L_x_195) ;  /* 0xffffffa4002c7947 */ /* 0x000fea000383ffff */
.L_x_169:
[----:B------:R-:W-:Y:S01]  /*7e80*/  BSSY B1, `(.L_x_196) ;  /* 0x0000006000017945 */ /* 0x000fe20003800000 */
[----:B------:R-:W-:-:S07]  /*7e90*/  IMAD.MOV.U32 R15, RZ, RZ, -0x1 ;  /* 0xffffffffff0f7424 */ /* 0x000fce00078e00ff */
[----:B--2--5:R-:W-:Y:S05]  /*7ea0*/  WARPSYNC.COLLECTIVE R15, `(.L_x_197) ;  /* 0x000000000f0c7348 */ /* 0x024fea0003c00000 */
[----:B------:R-:W-:Y:S02]  /*7eb0*/  ELECT P6, UR62, PT ;  /* 0x00000000003e782f */ /* 0x000fe400038c0000 */
[----:B------:R-:W-:Y:S01]  /*7ec0*/  MOV R14, UR62 ;  /* 0x0000003e000e7c02 */ /* 0x000fe20008000f00 */
[----:B--2--5:R-:W-:Y:S10]  /*7ed0*/  ENDCOLLECTIVE ;  /* 0x000000000000791b */ /* 0x024ff40003800000 */
.L_x_197:
[----:B------:R-:W-:Y:S05]  /*7ee0*/  BSYNC B1 ;  /* 0x0000000000017941 */ /* 0x000fea0003800000 */
.L_x_196:
[----:B------:R-:W-:Y:S05]  /*7ef0*/  BRA `(.L_x_198) ;  /* 0xffffffec00447947 */ /* 0x000fea000383ffff */
.L_x_172:
[----:B0-----:R0:W1:Y:S02]  /*7f00*/  SYNCS.PHASECHK.TRANS64.TRYWAIT P1, [R14+URZ+0x48], R5 ;  /* 0x000048050e0075a7 */ /* 0x001064000802017f */
[----:B-1----:R-:W-:Y:S05]  /*7f10*/  @!P1 NANOSLEEP.SYNCS 0x989680 ;  /* 0x009896800000995d */ /* 0x002fea0003900000 */
[----:B------:R-:W1:Y:S02]  /*7f20*/  @!P1 SYNCS.PHASECHK.TRANS64 P1, [R14+URZ+0x48], R5 ;  /* 0x000048050e0095a7 */ /* 0x000e64000802007f */
[----:B-1----:R-:W-:Y:S05]  /*7f30*/  @!P1 BRA `(.L_x_172) ;  /* 0xfffffffc00f09947 */ /* 0x002fea000383ffff */
[----:B------:R-:W-:Y:S05]  /*7f40*/  BRA `(.L_x_199) ;  /* 0xffffffec00807947 */ /* 0x000fea000383ffff */
.L_x_181:
[----:B------:R-:W-:Y:S01]  /*7f50*/  BSSY B0, `(.L_x_200) ;  /* 0x0000006000007945 */ /* 0x000fe20003800000 */
[----:B------:R-:W-:-:S07]  /*7f60*/  IMAD.MOV.U32 R15, RZ, RZ, -0x1 ;  /* 0xffffffffff0f7424 */ /* 0x000fce00078e00ff */
[----:B--2--5:R-:W-:Y:S05]  /*7f70*/  WARPSYNC.COLLECTIVE R15, `(.L_x_201) ;  /* 0x000000000f0c7348 */ /* 0x024fea0003c00000 */
[----:B------:R-:W-:Y:S02]  /*7f80*/  ELECT P6, UR62, PT ;  /* 0x00000000003e782f */ /* 0x000fe400038c0000 */
[----:B------:R-:W-:Y:S01]  /*7f90*/  MOV R14, UR62 ;  /* 0x0000003e000e7c02 */ /* 0x000fe20008000f00 */
[----:B--2--5:R-:W-:Y:S10]  /*7fa0*/  ENDCOLLECTIVE ;  /* 0x000000000000791b */ /* 0x024ff40003800000 */
.L_x_201:
[----:B------:R-:W-:Y:S05]  /*7fb0*/  BSYNC B0 ;  /* 0x0000000000007941 */ /* 0x000fea0003800000 */
.L_x_200:
[----:B------:R-:W-:Y:S05]  /*7fc0*/  BRA `(.L_x_202) ;  /* 0xfffffff400e87947 */ /* 0x000fea000383ffff */
.L_x_185:
[----:B0-----:R0:W1:Y:S02]  /*7fd0*/  SYNCS.PHASECHK.TRANS64.TRYWAIT P0, [R7+URZ], R2 ;  /* 0x00000002070075a7 */ /* 0x001064000800017f */
[----:B-1----:R-:W-:Y:S05]  /*7fe0*/  @!P0 NANOSLEEP.SYNCS 0x989680 ;  /* 0x009896800000895d */ /* 0x002fea0003900000 */
[----:B------:R-:W1:Y:S02]  /*7ff0*/  @!P0 SYNCS.PHASECHK.TRANS64 P0, [R7+URZ], R2 ;  /* 0x00000002070085a7 */ /* 0x000e64000800007f */
[----:B-1----:R-:W-:Y:S05]  /*8000*/  @!P0 BRA `(.L_x_185) ;  /* 0xfffffffc00f08947 */ /* 0x002fea000383ffff */
[----:B------:R-:W-:Y:S05]  /*8010*/  BRA `(.L_x_203) ;  /* 0xfffffff800287947 */ /* 0x000fea000383ffff */
.L_x_186:
[----:B0-----:R0:W1:Y:S02]  /*8020*/  SYNCS.PHASECHK.TRANS64.TRYWAIT P0, [R6+URZ], R3 ;  /* 0x00000003060075a7 */ /* 0x001064000800017f */
[----:B-1----:R-:W-:Y:S05]  /*8030*/  @!P0 NANOSLEEP.SYNCS 0x989680 ;  /* 0x009896800000895d */ /* 0x002fea0003900000 */
[----:B------:R-:W1:Y:S02]  /*8040*/  @!P0 SYNCS.PHASECHK.TRANS64 P0, [R6+URZ], R3 ;  /* 0x00000003060085a7 */ /* 0x000e64000800007f */
[----:B-1----:R-:W-:Y:S05]  /*8050*/  @!P0 BRA `(.L_x_186) ;  /* 0xfffffffc00f08947 */ /* 0x002fea000383ffff */
[----:B------:R-:W-:Y:S05]  /*8060*/  BRA `(.L_x_204) ;  /* 0xfffffff800387947 */ /* 0x000fea000383ffff */
.L_x_187:
[----:B0-----:R0:W1:Y:S02]  /*8070*/  SYNCS.PHASECHK.TRANS64.TRYWAIT P0, [R7+URZ], R4 ;  /* 0x00000004070075a7 */ /* 0x001064000800017f */
[----:B-1----:R-:W-:Y:S05]  /*8080*/  @!P0 NANOSLEEP.SYNCS 0x989680 ;  /* 0x009896800000895d */ /* 0x002fea0003900000 */
[----:B------:R-:W1:Y:S02]  /*8090*/  @!P0 SYNCS.PHASECHK.TRANS64 P0, [R7+URZ], R4 ;  /* 0x00000004070085a7 */ /* 0x000e64000800007f */
[----:B-1----:R-:W-:Y:S05]  /*80a0*/  @!P0 BRA `(.L_x_187) ;  /* 0xfffffffc00f08947 */ /* 0x002fea000383ffff */
[----:B------:R-:W-:Y:S05]  /*80b0*/  BRA `(.L_x_205) ;  /* 0xfffffff800487947 */ /* 0x000fea000383ffff */
.L_x_188:
[----:B0-----:R0:W1:Y:S02]  /*80c0*/  SYNCS.PHASECHK.TRANS64.TRYWAIT P0, [R6+URZ], R3 ;  /* 0x00000003060075a7 */ /* 0x001064000800017f */
[----:B-1----:R-:W-:Y:S05]  /*80d0*/  @!P0 NANOSLEEP.SYNCS 0x989680 ;  /* 0x009896800000895d */ /* 0x002fea0003900000 */
[----:B------:R-:W1:Y:S02]  /*80e0*/  @!P0 SYNCS.PHASECHK.TRANS64 P0, [R6+URZ], R3 ;  /* 0x00000003060085a7 */ /* 0x000e64000800007f */
[----:B-1----:R-:W-:Y:S05]  /*80f0*/  @!P0 BRA `(.L_x_188) ;  /* 0xfffffffc00f08947 */ /* 0x002fea000383ffff */
[----:B------:R-:W-:Y:S05]  /*8100*/  BRA `(.L_x_206) ;  /* 0xfffffff800587947 */ /* 0x000fea000383ffff */
.L_x_189:
[----:B0-----:R0:W1:Y:S02]  /*8110*/  SYNCS.PHASECHK.TRANS64.TRYWAIT P0, [R7+URZ], R4 ;  /* 0x00000004070075a7 */ /* 0x001064000800017f */
[----:B-1----:R-:W-:Y:S05]  /*8120*/  @!P0 NANOSLEEP.SYNCS 0x989680 ;  /* 0x009896800000895d */ /* 0x002fea0003900000 */
[----:B------:R-:W1:Y:S02]  /*8130*/  @!P0 SYNCS.PHASECHK.TRANS64 P0, [R7+URZ], R4 ;  /* 0x00000004070085a7 */ /* 0x000e64000800007f */
[----:B-1----:R-:W-:Y:S05]  /*8140*/  @!P0 BRA `(.L_x_189) ;  /* 0xfffffffc00f08947 */ /* 0x002fea000383ffff */
[----:B------:R-:W-:Y:S05]  /*8150*/  BRA `(.L_x_207) ;  /* 0xfffffff800687947 */ /* 0x000fea000383ffff */
.L_x_190:
[----:B0-----:R0:W1:Y:S02]  /*8160*/  SYNCS.PHASECHK.TRANS64.TRYWAIT P0, [R6+URZ], R3 ;  /* 0x00000003060075a7 */ /* 0x001064000800017f */
[----:B-1----:R-:W-:Y:S05]  /*8170*/  @!P0 NANOSLEEP.SYNCS 0x989680 ;  /* 0x009896800000895d */ /* 0x002fea0003900000 */
[----:B------:R-:W1:Y:S02]  /*8180*/  @!P0 SYNCS.PHASECHK.TRANS64 P0, [R6+URZ], R3 ;  /* 0x00000003060085a7 */ /* 0x000e64000800007f */
[----:B-1----:R-:W-:Y:S05]  /*8190*/  @!P0 BRA `(.L_x_190) ;  /* 0xfffffffc00f08947 */ /* 0x002fea000383ffff */
[----:B------:R-:W-:Y:S05]  /*81a0*/  BRA `(.L_x_208) ;  /* 0xfffffff800787947 */ /* 0x000fea000383ffff */
.L_x_191:
[----:B0-----:R0:W1:Y:S02]  /*81b0*/  SYNCS.PHASECHK.TRANS64.TRYWAIT P0, [R7+URZ], R4 ;  /* 0x00000004070075a7 */ /* 0x001064000800017f */
[----:B-1----:R-:W-:Y:S05]  /*81c0*/  @!P0 NANOSLEEP.SYNCS 0x989680 ;  /* 0x009896800000895d */ /* 0x002fea0003900000 */
[----:B------:R-:W1:Y:S02]  /*81d0*/  @!P0 SYNCS.PHASECHK.TRANS64 P0, [R7+URZ], R4 ;  /* 0x00000004070085a7 */ /* 0x000e64000800007f */
[----:B-1----:R-:W-:Y:S05]  /*81e0*/  @!P0 BRA `(.L_x_191) ;  /* 0xfffffffc00f08947 */ /* 0x002fea000383ffff */
[----:B------:R-:W-:Y:S05]  /*81f0*/  BRA `(.L_x_209) ;  /* 0xfffffff800887947 */ /* 0x000fea000383ffff */
.L_x_192:
[----:B-1----:R1:W3:Y:S02]  /*8200*/  SYNCS.PHASECHK.TRANS64.TRYWAIT P0, [R6+URZ], R3 ;  /* 0x00000003060075a7 */ /* 0x0022e4000800017f */
[----:B---3--:R-:W-:Y:S05]  /*8210*/  @!P0 NANOSLEEP.SYNCS 0x989680 ;  /* 0x009896800000895d */ /* 0x008fea0003900000 */
[----:B------:R-:W3:Y:S02]  /*8220*/  @!P0 SYNCS.PHASECHK.TRANS64 P0, [R6+URZ], R3 ;  /* 0x00000003060085a7 */ /* 0x000ee4000800007f */
[----:B---3--:R-:W-:Y:S05]  /*8230*/  @!P0 BRA `(.L_x_192) ;  /* 0xfffffffc00f08947 */ /* 0x008fea000383ffff */
[----:B------:R-:W-:Y:S05]  /*8240*/  BRA `(.L_x_210) ;  /* 0xfffffff800907947 */ /* 0x000fea000383ffff */
.L_x_211:
[----:B------:R-:W-:-:S00]  /*8250*/  BRA `(.L_x_211) ;  /* 0xfffffffc00fc7947 */ /* 0x000fc0000383ffff */
[----:B------:R-:W-:-:S00]  /*8260*/  NOP ;  /* 0x0000000000007918 */ /* 0x000fc00000000000 */
        /* <DEDUP_REMOVED lines=9> */
.L_x_212:


//--------------------- .nv.global.init           --------------------------
	.section	.nv.global.init,"aw",@progbits
.nv.global.init:
	.type		$str$22,@object
	.size		$str$22,($str$23 - $str$22)
$str$22:
        /*0000*/ 	.byte	0x6b, 0x5f, 0x74, 0x69, 0x6c, 0x65, 0x5f, 0x63, 0x6f, 0x75, 0x6e, 0x74, 0x20, 0x3e, 0x3d, 0x20
        /*0010*/ 	.byte	0x31, 0x00
	.type		$str$23,@object
	.size		$str$23,(__unnamed_1 - $str$23)
$str$23:
        /*0012*/ 	.byte	0x2f, 0x74, 0x6d, 0x70, 0x2f, 0x63, 0x75, 0x74, 0x6c, 0x61, 0x73, 0x73, 0x5f, 0x73, 0x77, 0x65
        /*0022*/ 	.byte	0x65, 0x70, 0x5f, 0x73, 0x72, 0x63, 0x2f, 0x69, 0x6e, 0x63, 0x6c, 0x75, 0x64, 0x65, 0x2f, 0x63
        /*0032*/ 	.byte	0x75, 0x74, 0x6c, 0x61, 0x73, 0x73, 0x2f, 0x67, 0x65, 0x6d, 0x6d, 0x2f, 0x63, 0x6f, 0x6c, 0x6c
        /*0042*/ 	.byte	0x65, 0x63, 0x74, 0x69, 0x76, 0x65, 0x2f, 0x73, 0x6d, 0x39, 0x30, 0x5f, 0x6d, 0x6d, 0x61, 0x5f
        /*0052*/ 	.byte	0x74, 0x6d, 0x61, 0x5f, 0x67, 0x6d, 0x6d, 0x61, 0x5f, 0x73, 0x73, 0x5f, 0x77, 0x61, 0x72, 0x70
        /*0062*/ 	.byte	0x73, 0x70, 0x65, 0x63, 0x69, 0x61, 0x6c, 0x69, 0x7a, 0x65, 0x64, 0x2e, 0x68, 0x70, 0x70, 0x00
	.type		__unnamed_1,@object
	.size		__unnamed_1,(.L_0 - __unnamed_1)
__unnamed_1:
        /*0072*/ 	.byte	0x76, 0x6f, 0x69, 0x64, 0x20, 0x63, 0x75, 0x74, 0x6c, 0x61, 0x73, 0x73, 0x3a, 0x3a, 0x67, 0x65
        /* <DEDUP_REMOVED lines=180> */
        /*0bc2*/ 	.byte	0x3a, 0x69, 0x64, 0x65, 0x6e, 0x74, 0x69, 0x74, 0x79, 0x5d, 0x00
.L_0:


//--------------------- .nv.shared._ZN7cutlass13device_kernelINS_4gemm6kernel13GemmUniversalIN4cute5tupleIJiiiiEEENS1_10collective13CollectiveMmaINS1_34MainloopSm90TmaGmmaWarpSpecializedILi9ENS5_IJNS4_1CILi1EEENSA_ILi2EEESB_EEENS1_32KernelTmaWarpSpecializedPingpongEEENS5_IJNSA_ILi64EEENSA_ILi128EEESG_EEENS_10bfloat16_tENS5_IJlSB_lEEESJ_SK_NS4_8TiledMMAINS4_8MMA_AtomIJNS4_4SM904GMMA28MMA_64x128x16_F32BF16BF16_SSILNSO_5MajorE0ELSQ_0ELNSO_7ScaleInE1ELSR_1EEEEEENS4_6LayoutINS5_IJSB_SB_SB_EEENS5_IJNSA_ILi0EEESW_SW_EEEEENS5_IJNS4_10UnderscoreESZ_SZ_EEEEENS4_23SM90_TMA_LOAD_MULTICASTENS4_14ComposedLayoutINS4_7SwizzleILi3ELi4ELi3EEENS4_18smem_ptr_flag_bitsILi16EEENSU_INS5_IJNSA_ILi8EEESG_EEENS5_IJSG_SB_EEEEEEEvNS4_8identityENS4_13SM90_TMA_LOADES1C_vS1D_EENS_8epilogue10collective6detail29Sm90TmaWarpSpecializedAdapterINS1H_15DefaultEpilogueISJ_SK_SK_NS1G_6thread17LinearCombinationISJ_Li1EffLNS1L_9ScaleType4KindE0ELNS_15FloatRoundStyleE2ESJ_EENS1_15EpilogueDefaultEEEEEvvEEEEvNT_6ParamsE --------------------------
	.section	.nv.shared._ZN7cutlass13device_kernelINS_4gemm6kernel13GemmUniversalIN4cute5tupleIJiiiiEEENS1_10collective13CollectiveMmaINS1_34MainloopSm90TmaGmmaWarpSpecializedILi9ENS5_IJNS4_1CILi1EEENSA_ILi2EEESB_EEENS1_32KernelTmaWarpSpecializedPingpongEEENS5_IJNSA_ILi64EEENSA_ILi128EEESG_EEENS_10bfloat16_tENS5_IJlSB_lEEESJ_SK_NS4_8TiledMMAINS4_8MMA_AtomIJNS4_4SM904GMMA28MMA_64x128x16_F32BF16BF16_SSILNSO_5MajorE0ELSQ_0ELNSO_7ScaleInE1ELSR_1EEEEEENS4_6LayoutINS5_IJSB_SB_SB_EEENS5_IJNSA_ILi0EEESW_SW_EEEEENS5_IJNS4_10UnderscoreESZ_SZ_EEEEENS4_23SM90_TMA_LOAD_MULTICASTENS4_14ComposedLayoutINS4_7SwizzleILi3ELi4ELi3EEENS4_18smem_ptr_flag_bitsILi16EEENSU_INS5_IJNSA_ILi8EEESG_EEENS5_IJSG_SB_EEEEEEEvNS4_8identityENS4_13SM90_TMA_LOADES1C_vS1D_EENS_8epilogue10collective6detail29Sm90TmaWarpSpecializedAdapterINS1H_15DefaultEpilogueISJ_SK_SK_NS1G_6thread17LinearCombinationISJ_Li1EffLNS1L_9ScaleType4KindE0ELNS_15FloatRoundStyleE2ESJ_EENS1_15EpilogueDefaultEEEEEvvEEEEvNT_6ParamsE,"aw",@nobits
	.sectionflags	@""
	.align	16
	.zero		1024


//--------------------- .nv.shared.reserved.0     --------------------------
	.section	.nv.shared.reserved.0,"aw",@nobits
	.weak		__nv_reservedSMEM_offset_0_alias
	.size		__nv_reservedSMEM_offset_0_alias, 0, 0
	.other		__nv_reservedSMEM_offset_0_alias,@"STO_CUDA_RESERVED_SHARED STV_DEFAULT"
__nv_reservedSMEM_offset_0_alias:
	.zero		0


//--------------------- .nv.global                --------------------------
	.section	.nv.global,"aw",@nobits
.nv.global:
	.type		_ZN40_INTERNAL_4275a977_4_k_cu_d14bec53_212014cute1_E,@object
	.size		_ZN40_INTERNAL_4275a977_4_k_cu_d14bec53_212014cute1_E,(_ZN40_INTERNAL_4275a977_4_k_cu_d14bec53_212014cuda3std3__45__cpo6cbeginE - _ZN40_INTERNAL_4275a977_4_k_cu_d14bec53_212014cute1_E)
_ZN40_INTERNAL_4275a977_4_k_cu_d14bec53_212014cute1_E:
	.zero		1
	.type		_ZN40_INTERNAL_4275a977_4_k_cu_d14bec53_212014cuda3std3__45__cpo6cbeginE,@object
	.size		_ZN40_INTERNAL_4275a977_4_k_cu_d14bec53_212014cuda3std3__45__cpo6cbeginE,(_ZN40_INTERNAL_4275a977_4_k_cu_d14bec53_212014cuda3std3__48in_placeE - _ZN40_INTERNAL_4275a977_4_k_cu_d14bec53_212014cuda3std3__45__cpo6cbeginE)
_ZN40_INTERNAL_4275a977_4_k_cu_d14bec53_212014cuda3std3__45__cpo6cbeginE:
	.zero		1
	.type		_ZN40_INTERNAL_4275a977_4_k_cu_d14bec53_212014cuda3std3__48in_placeE,@object
	.size		_ZN40_INTERNAL_4275a977_4_k_cu_d14bec53_212014cuda3std3__48in_placeE,(_ZN40_INTERNAL_4275a977_4_k_cu_d14bec53_212014cuda3std6ranges3__45__cpo9iter_moveE - _ZN40_INTERNAL_4275a977_4_k_cu_d14bec53_212014cuda3std3__48in_placeE)
_ZN40_INTERNAL_4275a977_4_k_cu_d14bec53_212014cuda3std3__48in_placeE:
	.zero		1
	.type		_ZN40_INTERNAL_4275a977_4_k_cu_d14bec53_212014cuda3std6ranges3__45__cpo9iter_moveE,@object
	.size		_ZN40_INTERNAL_4275a977_4_k_cu_d14bec53_212014cuda3std6ranges3__45__cpo9iter_moveE,(_ZN40_INTERNAL_4275a977_4_k_cu_d14bec53_212014cuda3std3__45__cpo5beginE - _ZN40_INTERNAL_4275a977_4_k_cu_d14bec53_212014cuda3std6ranges3__45__cpo9iter_moveE)
_ZN40_INTERNAL_4275a977_4_k_cu_d14bec53_212014cuda3std6ranges3__45__cpo9iter_moveE:
	.zero		1
	.type		_ZN40_INTERNAL_4275a977_4_k_cu_d14bec53_212014cuda3std3__45__cpo5beginE,@object
	.size		_ZN40_INTERNAL_4275a977_4_k_cu_d14bec53_212014cuda3std3__45__cpo5beginE,(_ZN40_INTERNAL_4275a977_4_k_cu_d14bec53_212014cuda3std3__442_GLOBAL__N__4275a977_4_k_cu_d14bec53_212016ignoreE - _ZN40_INTERNAL_4275a977_4_k_cu_d14bec53_212014cuda3std3__45__cpo5beginE)
_ZN40_INTERNAL_4275a977_4_k_cu_d14bec53_212014cuda3std3__45__cpo5beginE:
	.zero		1
	.type		_ZN40_INTERNAL_4275a977_4_k_cu_d14bec53_212014cuda3std3__442_GLOBAL__N__4275a977_4_k_cu_d14bec53_212016ignoreE,@object
	.size		_ZN40_INTERNAL_4275a977_4_k_cu_d14bec53_212014cuda3std3__442_GLOBAL__N__4275a977_4_k_cu_d14bec53_212016ignoreE,(_ZN40_INTERNAL_4275a977_4_k_cu_d14bec53_212014cute7productE - _ZN40_INTERNAL_4275a977_4_k_cu_d14bec53_212014cuda3std3__442_GLOBAL__N__4275a977_4_k_cu_d14bec53_212016ignoreE)
_ZN40_INTERNAL_4275a977_4_k_cu_d14bec53_212014cuda3std3__442_GLOBAL__N__4275a977_4_k_cu_d14bec53_212016ignoreE:
	.zero		1
	.type		_ZN40_INTERNAL_4275a977_4_k_cu_d14bec53_212014cute7productE,@object
	.size		_ZN40_INTERNAL_4275a977_4_k_cu_d14bec53_212014cute7productE,(_ZN40_INTERNAL_4275a977_4_k_cu_d14bec53_212014cuda3std3__45__cpo3endE - _ZN40_INTERNAL_4275a977_4_k_cu_d14bec53_212014cute7productE)
_ZN40_INTERNAL_4275a977_4_k_cu_d14bec53_212014cute7productE:
	.zero		1
	.type		_ZN40_INTERNAL_4275a977_4_k_cu_d14bec53_212014cuda3std3__45__cpo3endE,@object
	.size		_ZN40_INTERNAL_4275a977_4_k_cu_d14bec53_212014cuda3std3__45__cpo3endE,(_ZN40_INTERNAL_4275a977_4_k_cu_d14bec53_212014cuda3std3__419piecewise_constructE - _ZN40_INTERNAL_4275a977_4_k_cu_d14bec53_212014cuda3std3__45__cpo3endE)
_ZN40_INTERNAL_4275a977_4_k_cu_d14bec53_212014cuda3std3__45__cpo3endE:
	.zero		1
	.type		_ZN40_INTERNAL_4275a977_4_k_cu_d14bec53_212014cuda3std3__419piecewise_constructE,@object
	.size		_ZN40_INTERNAL_4275a977_4_k_cu_d14bec53_212014cuda3std3__419piecewise_constructE,(_ZN40_INTERNAL_4275a977_4_k_cu_d14bec53_212014cuda3std3__45__cpo4cendE - _ZN40_INTERNAL_4275a977_4_k_cu_d14bec53_212014cuda3std3__419piecewise_constructE)
_ZN40_INTERNAL_4275a977_4_k_cu_d14bec53_212014cuda3std3__419piecewise_constructE:
	.zero		1
	.type		_ZN40_INTERNAL_4275a977_4_k_cu_d14bec53_212014cuda3std3__45__cpo4cendE,@object
	.size		_ZN40_INTERNAL_4275a977_4_k_cu_d14bec53_212014cuda3std3__45__cpo4cendE,(_ZN40_INTERNAL_4275a977_4_k_cu_d14bec53_212014cuda3std6ranges3__45__cpo4swapE - _ZN40_INTERNAL_4275a977_4_k_cu_d14bec53_212014cuda3std3__45__cpo4cendE)
_ZN40_INTERNAL_4275a977_4_k_cu_d14bec53_212014cuda3std3__45__cpo4cendE:
	.zero		1
	.type		_ZN40_INTERNAL_4275a977_4_k_cu_d14bec53_212014cuda3std6ranges3__45__cpo4swapE,@object
	.size		_ZN40_INTERNAL_4275a977_4_k_cu_d14bec53_212014cuda3std6ranges3__45__cpo4swapE,(.L_8 - _ZN40_INTERNAL_4275a977_4_k_cu_d14bec53_212014cuda3std6ranges3__45__cpo4swapE)
_ZN40_INTERNAL_4275a977_4_k_cu_d14bec53_212014cuda3std6ranges3__45__cpo4swapE:
	.zero		1
.L_8:


//--------------------- .nv.constant0._ZN7cutlass13device_kernelINS_4gemm6kernel13GemmUniversalIN4cute5tupleIJiiiiEEENS1_10collective13CollectiveMmaINS1_34MainloopSm90TmaGmmaWarpSpecializedILi9ENS5_IJNS4_1CILi1EEENSA_ILi2EEESB_EEENS1_32KernelTmaWarpSpecializedPingpongEEENS5_IJNSA_ILi64EEENSA_ILi128EEESG_EEENS_10bfloat16_tENS5_IJlSB_lEEESJ_SK_NS4_8TiledMMAINS4_8MMA_AtomIJNS4_4SM904GMMA28MMA_64x128x16_F32BF16BF16_SSILNSO_5MajorE0ELSQ_0ELNSO_7ScaleInE1ELSR_1EEEEEENS4_6LayoutINS5_IJSB_SB_SB_EEENS5_IJNSA_ILi0EEESW_SW_EEEEENS5_IJNS4_10UnderscoreESZ_SZ_EEEEENS4_23SM90_TMA_LOAD_MULTICASTENS4_14ComposedLayoutINS4_7SwizzleILi3ELi4ELi3EEENS4_18smem_ptr_flag_bitsILi16EEENSU_INS5_IJNSA_ILi8EEESG_EEENS5_IJSG_SB_EEEEEEEvNS4_8identityENS4_13SM90_TMA_LOADES1C_vS1D_EENS_8epilogue10collective6detail29Sm90TmaWarpSpecializedAdapterINS1H_15DefaultEpilogueISJ_SK_SK_NS1G_6thread17LinearCombinationISJ_Li1EffLNS1L_9ScaleType4KindE0ELNS_15FloatRoundStyleE2ESJ_EENS1_15EpilogueDefaultEEEEEvvEEEEvNT_6ParamsE --------------------------
	.section	.nv.constant0._ZN7cutlass13device_kernelINS_4gemm6kernel13GemmUniversalIN4cute5tupleIJiiiiEEENS1_10collective13CollectiveMmaINS1_34MainloopSm90TmaGmmaWarpSpecializedILi9ENS5_IJNS4_1CILi1EEENSA_ILi2EEESB_EEENS1_32KernelTmaWarpSpecializedPingpongEEENS5_IJNSA_ILi64EEENSA_ILi128EEESG_EEENS_10bfloat16_tENS5_IJlSB_lEEESJ_SK_NS4_8TiledMMAINS4_8MMA_AtomIJNS4_4SM904GMMA28MMA_64x128x16_F32BF16BF16_SSILNSO_5MajorE0ELSQ_0ELNSO_7ScaleInE1ELSR_1EEEEEENS4_6LayoutINS5_IJSB_SB_SB_EEENS5_IJNSA_ILi0EEESW_SW_EEEEENS5_IJNS4_10UnderscoreESZ_SZ_EEEEENS4_23SM90_TMA_LOAD_MULTICASTENS4_14ComposedLayoutINS4_7SwizzleILi3ELi4ELi3EEENS4_18smem_ptr_flag_bitsILi16EEENSU_INS5_IJNSA_ILi8EEESG_EEENS5_IJSG_SB_EEEEEEEvNS4_8identityENS4_13SM90_TMA_LOADES1C_vS1D_EENS_8epilogue10collective6detail29Sm90TmaWarpSpecializedAdapterINS1H_15DefaultEpilogueISJ_SK_SK_NS1G_6thread17LinearCombinationISJ_Li1EffLNS1L_9ScaleType4KindE0ELNS_15FloatRoundStyleE2ESJ_EENS1_15EpilogueDefaultEEEEEvvEEEEvNT_6ParamsE,"a",@progbits
	.sectionflags	@""
	.align	4
.nv.constant0._ZN7cutlass13device_kernelINS_4gemm6kernel13GemmUniversalIN4cute5tupleIJiiiiEEENS1_10collective13CollectiveMmaINS1_34MainloopSm90TmaGmmaWarpSpecializedILi9ENS5_IJNS4_1CILi1EEENSA_ILi2EEESB_EEENS1_32KernelTmaWarpSpecializedPingpongEEENS5_IJNSA_ILi64EEENSA_ILi128EEESG_EEENS_10bfloat16_tENS5_IJlSB_lEEESJ_SK_NS4_8TiledMMAINS4_8MMA_AtomIJNS4_4SM904GMMA28MMA_64x128x16_F32BF16BF16_SSILNSO_5MajorE0ELSQ_0ELNSO_7ScaleInE1ELSR_1EEEEEENS4_6LayoutINS5_IJSB_SB_SB_EEENS5_IJNSA_ILi0EEESW_SW_EEEEENS5_IJNS4_10UnderscoreESZ_SZ_EEEEENS4_23SM90_TMA_LOAD_MULTICASTENS4_14ComposedLayoutINS4_7SwizzleILi3ELi4ELi3EEENS4_18smem_ptr_flag_bitsILi16EEENSU_INS5_IJNSA_ILi8EEESG_EEENS5_IJSG_SB_EEEEEEEvNS4_8identityENS4_13SM90_TMA_LOADES1C_vS1D_EENS_8epilogue10collective6detail29Sm90TmaWarpSpecializedAdapterINS1H_15DefaultEpilogueISJ_SK_SK_NS1G_6thread17LinearCombinationISJ_Li1EffLNS1L_9ScaleType4KindE0ELNS_15FloatRoundStyleE2ESJ_EENS1_15EpilogueDefaultEEEEEvvEEEEvNT_6ParamsE:
	.zero		1664


//--------------------- SYMBOLS --------------------------

	.type		.nv.reservedSmem.offset0,@object
	.size		.nv.reservedSmem.offset0,0x4
	.type		__assertfail,@function
